	.target	sm_100a

	.elftype	@"ET_EXEC"


//--------------------- .note.nv.tkinfo           --------------------------
	.section	.note.nv.tkinfo,"",@"SHT_NOTE"
	.sectionflags	@"SHF_NOTE_NV_TKINFO"
	.tkinfo
        /*0018*/ 	.word	0x00000002
        /*0030*/ 	.string	""
        /*0030*/ 	.string	"ptxas"
        /*0030*/ 	.string	"Cuda compilation tools, release 13.0, V13.0.88"
        /*0030*/ 	.string	"Build cuda_13.0.r13.0/compiler.36424714_0"
        /*0030*/ 	.string	"-arch sm_100a -m 64 "



//--------------------- .note.nv.cuinfo           --------------------------
	.section	.note.nv.cuinfo,"",@"SHT_NOTE"
	.sectionflags	@"SHF_NOTE_NV_CUINFO"
        /*0018*/ 	.short	0x0002
        /*001a*/ 	.short	0x0064
        /*001c*/ 	.short	0x0082
	.zero		2


//--------------------- .nv.info                  --------------------------
	.section	.nv.info,"",@"SHT_CUDA_INFO"
	.align	4


	//----- nvinfo : EIATTR_REGCOUNT
	.align		4
        /*0000*/ 	.byte	0x04, 0x2f
        /*0002*/ 	.short	(.L_1 - .L_0)
	.align		4
.L_0:
        /*0004*/ 	.word	index@(_ZN17fastertransformer22transpose_COL32_kernelEP5char4PK4int4iiiiPKfS6_S6_ii)
        /*0008*/ 	.word	0x0000001a


	//----- nvinfo : EIATTR_FRAME_SIZE
	.align		4
.L_1:
        /*000c*/ 	.byte	0x04, 0x11
        /*000e*/ 	.short	(.L_3 - .L_2)
	.align		4
.L_2:
        /*0010*/ 	.word	index@(_ZN17fastertransformer22transpose_COL32_kernelEP5char4PK4int4iiiiPKfS6_S6_ii)
        /*0014*/ 	.word	0x00000000


	//----- nvinfo : EIATTR_REGCOUNT
	.align		4
.L_3:
        /*0018*/ 	.byte	0x04, 0x2f
        /*001a*/ 	.short	(.L_5 - .L_4)
	.align		4
.L_4:
        /*001c*/ 	.word	index@(_ZN17fastertransformer22transpose_COL32_kernelEPaPKaiiiiPKfS4_ii)
        /*0020*/ 	.word	0x0000000e


	//----- nvinfo : EIATTR_FRAME_SIZE
	.align		4
.L_5:
        /*0024*/ 	.byte	0x04, 0x11
        /*0026*/ 	.short	(.L_7 - .L_6)
	.align		4
.L_6:
        /*0028*/ 	.word	index@(_ZN17fastertransformer22transpose_COL32_kernelEPaPKaiiiiPKfS4_ii)
        /*002c*/ 	.word	0x00000000


	//----- nvinfo : EIATTR_REGCOUNT
	.align		4
.L_7:
        /*0030*/ 	.byte	0x04, 0x2f
        /*0032*/ 	.short	(.L_9 - .L_8)
	.align		4
.L_8:
        /*0034*/ 	.word	index@(_ZN17fastertransformer38transpose_COL32_rebuild_padding_kernelEPaPKiS2_iiiiiPKfS4_S4_i)
        /*0038*/ 	.word	0x00000012


	//----- nvinfo : EIATTR_FRAME_SIZE
	.align		4
.L_9:
        /*003c*/ 	.byte	0x04, 0x11
        /*003e*/ 	.short	(.L_11 - .L_10)
	.align		4
.L_10:
        /*0040*/ 	.word	index@(_ZN17fastertransformer38transpose_COL32_rebuild_padding_kernelEPaPKiS2_iiiiiPKfS4_S4_i)
        /*0044*/ 	.word	0x00000000


	//----- nvinfo : EIATTR_REGCOUNT
	.align		4
.L_11:
        /*0048*/ 	.byte	0x04, 0x2f
        /*004a*/ 	.short	(.L_13 - .L_12)
	.align		4
.L_12:
        /*004c*/ 	.word	index@(_ZN17fastertransformer38transpose_COL32_rebuild_padding_kernelEPaPKaPKiiiiiiPKfS6_i)
        /*0050*/ 	.word	0x0000000d


	//----- nvinfo : EIATTR_FRAME_SIZE
	.align		4
.L_13:
        /*0054*/ 	.byte	0x04, 0x11
        /*0056*/ 	.short	(.L_15 - .L_14)
	.align		4
.L_14:
        /*0058*/ 	.word	index@(_ZN17fastertransformer38transpose_COL32_rebuild_padding_kernelEPaPKaPKiiiiiiPKfS6_i)
        /*005c*/ 	.word	0x00000000


	//----- nvinfo : EIATTR_REGCOUNT
	.align		4
.L_15:
        /*0060*/ 	.byte	0x04, 0x2f
        /*0062*/ 	.short	(.L_17 - .L_16)
	.align		4
.L_16:
        /*0064*/ 	.word	index@(_ZN17fastertransformer26transpose_COL32_ROW_kernelEPaPKaiiiiPKfS4_ii)
        /*0068*/ 	.word	0x0000000e


	//----- nvinfo : EIATTR_FRAME_SIZE
	.align		4
.L_17:
        /*006c*/ 	.byte	0x04, 0x11
        /*006e*/ 	.short	(.L_19 - .L_18)
	.align		4
.L_18:
        /*0070*/ 	.word	index@(_ZN17fastertransformer26transpose_COL32_ROW_kernelEPaPKaiiiiPKfS4_ii)
        /*0074*/ 	.word	0x00000000


	//----- nvinfo : EIATTR_REGCOUNT
	.align		4
.L_19:
        /*0078*/ 	.byte	0x04, 0x2f
        /*007a*/ 	.short	(.L_21 - .L_20)
	.align		4
.L_20:
        /*007c*/ 	.word	index@(_ZN17fastertransformer42transpose_COL32_ROW_rebuild_padding_kernelEPaPKaPKiiiiiiPKfS6_ii)
        /*0080*/ 	.word	0x0000000d


	//----- nvinfo : EIATTR_FRAME_SIZE
	.align		4
.L_21:
        /*0084*/ 	.byte	0x04, 0x11
        /*0086*/ 	.short	(.L_23 - .L_22)
	.align		4
.L_22:
        /*0088*/ 	.word	index@(_ZN17fastertransformer42transpose_COL32_ROW_rebuild_padding_kernelEPaPKaPKiiiiiiPKfS6_ii)
        /*008c*/ 	.word	0x00000000


	//----- nvinfo : EIATTR_REGCOUNT
	.align		4
.L_23:
        /*0090*/ 	.byte	0x04, 0x2f
        /*0092*/ 	.short	(.L_25 - .L_24)
	.align		4
.L_24:
        /*0094*/ 	.word	index@(_ZN17fastertransformer21transpose_int8_tensorEPaPKamm)
        /*0098*/ 	.word	0x0000000c


	//----- nvinfo : EIATTR_FRAME_SIZE
	.align		4
.L_25:
        /*009c*/ 	.byte	0x04, 0x11
        /*009e*/ 	.short	(.L_27 - .L_26)
	.align		4
.L_26:
        /*00a0*/ 	.word	index@(_ZN17fastertransformer21transpose_int8_tensorEPaPKamm)
        /*00a4*/ 	.word	0x00000000


	//----- nvinfo : EIATTR_MIN_STACK_SIZE
	.align		4
.L_27:
        /*00a8*/ 	.byte	0x04, 0x12
        /*00aa*/ 	.short	(.L_29 - .L_28)
	.align		4
.L_28:
        /*00ac*/ 	.word	index@(_ZN17fastertransformer21transpose_int8_tensorEPaPKamm)
        /*00b0*/ 	.word	0x00000000


	//----- nvinfo : EIATTR_MIN_STACK_SIZE
	.align		4
.L_29:
        /*00b4*/ 	.byte	0x04, 0x12
        /*00b6*/ 	.short	(.L_31 - .L_30)
	.align		4
.L_30:
        /*00b8*/ 	.word	index@(_ZN17fastertransformer42transpose_COL32_ROW_rebuild_padding_kernelEPaPKaPKiiiiiiPKfS6_ii)
        /*00bc*/ 	.word	0x00000000


	//----- nvinfo : EIATTR_MIN_STACK_SIZE
	.align		4
.L_31:
        /*00c0*/ 	.byte	0x04, 0x12
        /*00c2*/ 	.short	(.L_33 - .L_32)
	.align		4
.L_32:
        /*00c4*/ 	.word	index@(_ZN17fastertransformer26transpose_COL32_ROW_kernelEPaPKaiiiiPKfS4_ii)
        /*00c8*/ 	.word	0x00000000


	//----- nvinfo : EIATTR_MIN_STACK_SIZE
	.align		4
.L_33:
        /*00cc*/ 	.byte	0x04, 0x12
        /*00ce*/ 	.short	(.L_35 - .L_34)
	.align		4
.L_34:
        /*00d0*/ 	.word	index@(_ZN17fastertransformer38transpose_COL32_rebuild_padding_kernelEPaPKaPKiiiiiiPKfS6_i)
        /*00d4*/ 	.word	0x00000000


	//----- nvinfo : EIATTR_MIN_STACK_SIZE
	.align		4
.L_35:
        /*00d8*/ 	.byte	0x04, 0x12
        /*00da*/ 	.short	(.L_37 - .L_36)
	.align		4
.L_36:
        /*00dc*/ 	.word	index@(_ZN17fastertransformer38transpose_COL32_rebuild_padding_kernelEPaPKiS2_iiiiiPKfS4_S4_i)
        /*00e0*/ 	.word	0x00000000


	//----- nvinfo : EIATTR_MIN_STACK_SIZE
	.align		4
.L_37:
        /*00e4*/ 	.byte	0x04, 0x12
        /*00e6*/ 	.short	(.L_39 - .L_38)
	.align		4
.L_38:
        /*00e8*/ 	.word	index@(_ZN17fastertransformer22transpose_COL32_kernelEPaPKaiiiiPKfS4_ii)
        /*00ec*/ 	.word	0x00000000


	//----- nvinfo : EIATTR_MIN_STACK_SIZE
	.align		4
.L_39:
        /*00f0*/ 	.byte	0x04, 0x12
        /*00f2*/ 	.short	(.L_41 - .L_40)
	.align		4
.L_40:
        /*00f4*/ 	.word	index@(_ZN17fastertransformer22transpose_COL32_kernelEP5char4PK4int4iiiiPKfS6_S6_ii)
        /*00f8*/ 	.word	0x00000000
.L_41:


//--------------------- .nv.compat                --------------------------
	.section	.nv.compat,"",@"SHT_CUDA_COMPAT_INFO"
	.align	4
        /*0000*/ 	.byte	0x02, 0x09, 0x01, 0x00, 0x02, 0x02, 0x01, 0x00, 0x02, 0x05, 0x05, 0x00, 0x03, 0x07, 0x01, 0x01
        /*0010*/ 	.byte	0x02, 0x03, 0x00, 0x00, 0x02, 0x06, 0x01, 0x00, 0x04, 0x0b, 0x08, 0x00, 0x09, 0x00, 0x00, 0x00
        /*0020*/ 	.byte	0x00, 0x00, 0x00, 0x00


//--------------------- .nv.info._ZN17fastertransformer21transpose_int8_tensorEPaPKamm --------------------------
	.section	.nv.info._ZN17fastertransformer21transpose_int8_tensorEPaPKamm,"",@"SHT_CUDA_INFO"
	.sectionflags	@""
	.align	4


	//----- nvinfo : EIATTR_CUDA_API_VERSION
	.align		4
        /*0000*/ 	.byte	0x04, 0x37
        /*0002*/ 	.short	(.L_43 - .L_42)
.L_42:
        /*0004*/ 	.word	0x00000082


	//----- nvinfo : EIATTR_KPARAM_INFO
	.align		4
.L_43:
        /*0008*/ 	.byte	0x04, 0x17
        /*000a*/ 	.short	(.L_45 - .L_44)
.L_44:
        /*000c*/ 	.word	0x00000000
        /*0010*/ 	.short	0x0003
        /*0012*/ 	.short	0x0018
        /*0014*/ 	.byte	0x00, 0xf0, 0x21, 0x00


	//----- nvinfo : EIATTR_KPARAM_INFO
	.align		4
.L_45:
        /*0018*/ 	.byte	0x04, 0x17
        /*001a*/ 	.short	(.L_47 - .L_46)
.L_46:
        /*001c*/ 	.word	0x00000000
        /*0020*/ 	.short	0x0002
        /*0022*/ 	.short	0x0010
        /*0024*/ 	.byte	0x00, 0xf0, 0x21, 0x00


	//----- nvinfo : EIATTR_KPARAM_INFO
	.align		4
.L_47:
        /*0028*/ 	.byte	0x04, 0x17
        /*002a*/ 	.short	(.L_49 - .L_48)
.L_48:
        /*002c*/ 	.word	0x00000000
        /*0030*/ 	.short	0x0001
        /*0032*/ 	.short	0x0008
        /*0034*/ 	.byte	0x00, 0xf5, 0x21, 0x00


	//----- nvinfo : EIATTR_KPARAM_INFO
	.align		4
.L_49:
        /*0038*/ 	.byte	0x04, 0x17
        /*003a*/ 	.short	(.L_51 - .L_50)
.L_50:
        /*003c*/ 	.word	0x00000000
        /*0040*/ 	.short	0x0000
        /*0042*/ 	.short	0x0000
        /*0044*/ 	.byte	0x00, 0xf5, 0x21, 0x00


	//----- nvinfo : EIATTR_SPARSE_MMA_MASK
	.align		4
.L_51:
        /*0048*/ 	.byte	0x03, 0x50
        /*004a*/ 	.short	0x0000


	//----- nvinfo : EIATTR_MAXREG_COUNT
	.align		4
        /*004c*/ 	.byte	0x03, 0x1b
        /*004e*/ 	.short	0x00ff


	//----- nvinfo : EIATTR_NUM_BARRIERS
	.align		4
        /*0050*/ 	.byte	0x02, 0x4c
        /*0052*/ 	.byte	0x01
	.zero		1


	//----- nvinfo : EIATTR_MERCURY_ISA_VERSION
	.align		4
        /*0054*/ 	.byte	0x03, 0x5f
        /*0056*/ 	.short	0x0101


	//----- nvinfo : EIATTR_VRC_CTA_INIT_COUNT
	.align		4
        /*0058*/ 	.byte	0x02, 0x4a
	.zero		1
	.zero		1


	//----- nvinfo : EIATTR_EXIT_INSTR_OFFSETS
	.align		4
        /*005c*/ 	.byte	0x04, 0x1c
        /*005e*/ 	.short	(.L_53 - .L_52)


	//   ....[0]....
.L_52:
        /*0060*/ 	.word	0x00000120


	//   ....[1]....
        /*0064*/ 	.word	0x00000400


	//----- nvinfo : EIATTR_CBANK_PARAM_SIZE
	.align		4
.L_53:
        /*0068*/ 	.byte	0x03, 0x19
        /*006a*/ 	.short	0x0020


	//----- nvinfo : EIATTR_PARAM_CBANK
	.align		4
        /*006c*/ 	.byte	0x04, 0x0a
        /*006e*/ 	.short	(.L_55 - .L_54)
	.align		4
.L_54:
        /*0070*/ 	.word	index@(.nv.constant0._ZN17fastertransformer21transpose_int8_tensorEPaPKamm)
        /*0074*/ 	.short	0x0380
        /*0076*/ 	.short	0x0020


	//----- nvinfo : EIATTR_SW_WAR
	.align		4
.L_55:
        /*0078*/ 	.byte	0x04, 0x36
        /*007a*/ 	.short	(.L_57 - .L_56)
.L_56:
        /*007c*/ 	.word	0x00000008
.L_57:


//--------------------- .nv.info._ZN17fastertransformer42transpose_COL32_ROW_rebuild_padding_kernelEPaPKaPKiiiiiiPKfS6_ii --------------------------
	.section	.nv.info._ZN17fastertransformer42transpose_COL32_ROW_rebuild_padding_kernelEPaPKaPKiiiiiiPKfS6_ii,"",@"SHT_CUDA_INFO"
	.sectionflags	@""
	.align	4


	//----- nvinfo : EIATTR_CUDA_API_VERSION
	.align		4
        /*0000*/ 	.byte	0x04, 0x37
        /*0002*/ 	.short	(.L_59 - .L_58)
.L_58:
        /*0004*/ 	.word	0x00000082


	//----- nvinfo : EIATTR_KPARAM_INFO
	.align		4
.L_59:
        /*0008*/ 	.byte	0x04, 0x17
        /*000a*/ 	.short	(.L_61 - .L_60)
.L_60:
        /*000c*/ 	.word	0x00000000
        /*0010*/ 	.short	0x000b
        /*0012*/ 	.short	0x0044
        /*0014*/ 	.byte	0x00, 0xf0, 0x11, 0x00


	//----- nvinfo : EIATTR_KPARAM_INFO
	.align		4
.L_61:
        /*0018*/ 	.byte	0x04, 0x17
        /*001a*/ 	.short	(.L_63 - .L_62)
.L_62:
        /*001c*/ 	.word	0x00000000
        /*0020*/ 	.short	0x000a
        /*0022*/ 	.short	0x0040
        /*0024*/ 	.byte	0x00, 0xf0, 0x11, 0x00


	//----- nvinfo : EIATTR_KPARAM_INFO
	.align		4
.L_63:
        /*0028*/ 	.byte	0x04, 0x17
        /*002a*/ 	.short	(.L_65 - .L_64)
.L_64:
        /*002c*/ 	.word	0x00000000
        /*0030*/ 	.short	0x0009
        /*0032*/ 	.short	0x0038
        /*0034*/ 	.byte	0x00, 0xf5, 0x21, 0x00


	//----- nvinfo : EIATTR_KPARAM_INFO
	.align		4
.L_65:
        /*0038*/ 	.byte	0x04, 0x17
        /*003a*/ 	.short	(.L_67 - .L_66)
.L_66:
        /*003c*/ 	.word	0x00000000
        /*0040*/ 	.short	0x0008
        /*0042*/ 	.short	0x0030
        /*0044*/ 	.byte	0x00, 0xf5, 0x21, 0x00


	//----- nvinfo : EIATTR_KPARAM_INFO
	.align		4
.L_67:
        /*0048*/ 	.byte	0x04, 0x17
        /*004a*/ 	.short	(.L_69 - .L_68)
.L_68:
        /*004c*/ 	.word	0x00000000
        /*0050*/ 	.short	0x0007
        /*0052*/ 	.short	0x0028
        /*0054*/ 	.byte	0x00, 0xf0, 0x11, 0x00


	//----- nvinfo : EIATTR_KPARAM_INFO
	.align		4
.L_69:
        /*0058*/ 	.byte	0x04, 0x17
        /*005a*/ 	.short	(.L_71 - .L_70)
.L_70:
        /*005c*/ 	.word	0x00000000
        /*0060*/ 	.short	0x0006
        /*0062*/ 	.short	0x0024
        /*0064*/ 	.byte	0x00, 0xf0, 0x11, 0x00


	//----- nvinfo : EIATTR_KPARAM_INFO
	.align		4
.L_71:
        /*0068*/ 	.byte	0x04, 0x17
        /*006a*/ 	.short	(.L_73 - .L_72)
.L_72:
        /*006c*/ 	.word	0x00000000
        /*0070*/ 	.short	0x0005
        /*0072*/ 	.short	0x0020
        /*0074*/ 	.byte	0x00, 0xf0, 0x11, 0x00


	//----- nvinfo : EIATTR_KPARAM_INFO
	.align		4
.L_73:
        /*0078*/ 	.byte	0x04, 0x17
        /*007a*/ 	.short	(.L_75 - .L_74)
.L_74:
        /*007c*/ 	.word	0x00000000
        /*0080*/ 	.short	0x0004
        /*0082*/ 	.short	0x001c
        /*0084*/ 	.byte	0x00, 0xf0, 0x11, 0x00


	//----- nvinfo : EIATTR_KPARAM_INFO
	.align		4
.L_75:
        /*0088*/ 	.byte	0x04, 0x17
        /*008a*/ 	.short	(.L_77 - .L_76)
.L_76:
        /*008c*/ 	.word	0x00000000
        /*0090*/ 	.short	0x0003
        /*0092*/ 	.short	0x0018
        /*0094*/ 	.byte	0x00, 0xf0, 0x11, 0x00


	//----- nvinfo : EIATTR_KPARAM_INFO
	.align		4
.L_77:
        /*0098*/ 	.byte	0x04, 0x17
        /*009a*/ 	.short	(.L_79 - .L_78)
.L_78:
        /*009c*/ 	.word	0x00000000
        /*00a0*/ 	.short	0x0002
        /*00a2*/ 	.short	0x0010
        /*00a4*/ 	.byte	0x00, 0xf5, 0x21, 0x00


	//----- nvinfo : EIATTR_KPARAM_INFO
	.align		4
.L_79:
        /*00a8*/ 	.byte	0x04, 0x17
        /*00aa*/ 	.short	(.L_81 - .L_80)
.L_80:
        /*00ac*/ 	.word	0x00000000
        /*00b0*/ 	.short	0x0001
        /*00b2*/ 	.short	0x0008
        /*00b4*/ 	.byte	0x00, 0xf5, 0x21, 0x00


	//----- nvinfo : EIATTR_KPARAM_INFO
	.align		4
.L_81:
        /*00b8*/ 	.byte	0x04, 0x17
        /*00ba*/ 	.short	(.L_83 - .L_82)
.L_82:
        /*00bc*/ 	.word	0x00000000
        /*00c0*/ 	.short	0x0000
        /*00c2*/ 	.short	0x0000
        /*00c4*/ 	.byte	0x00, 0xf5, 0x21, 0x00


	//----- nvinfo : EIATTR_SPARSE_MMA_MASK
	.align		4
.L_83:
        /*00c8*/ 	.byte	0x03, 0x50
        /*00ca*/ 	.short	0x0000


	//----- nvinfo : EIATTR_MAXREG_COUNT
	.align		4
        /*00cc*/ 	.byte	0x03, 0x1b
        /*00ce*/ 	.short	0x00ff


	//----- nvinfo : EIATTR_MERCURY_ISA_VERSION
	.align		4
        /*00d0*/ 	.byte	0x03, 0x5f
        /*00d2*/ 	.short	0x0101


	//----- nvinfo : EIATTR_VRC_CTA_INIT_COUNT
	.align		4
        /*00d4*/ 	.byte	0x02, 0x4a
	.zero		1
	.zero		1


	//----- nvinfo : EIATTR_EXIT_INSTR_OFFSETS
	.align		4
        /*00d8*/ 	.byte	0x04, 0x1c
        /*00da*/ 	.short	(.L_85 - .L_84)


	//   ....[0]....
.L_84:
        /*00dc*/ 	.word	0x000000d0


	//   ....[1]....
        /*00e0*/ 	.word	0x000002e0


	//----- nvinfo : EIATTR_CBANK_PARAM_SIZE
	.align		4
.L_85:
        /*00e4*/ 	.byte	0x03, 0x19
        /*00e6*/ 	.short	0x0048


	//----- nvinfo : EIATTR_PARAM_CBANK
	.align		4
        /*00e8*/ 	.byte	0x04, 0x0a
        /*00ea*/ 	.short	(.L_87 - .L_86)
	.align		4
.L_86:
        /*00ec*/ 	.word	index@(.nv.constant0._ZN17fastertransformer42transpose_COL32_ROW_rebuild_padding_kernelEPaPKaPKiiiiiiPKfS6_ii)
        /*00f0*/ 	.short	0x0380
        /*00f2*/ 	.short	0x0048


	//----- nvinfo : EIATTR_SW_WAR
	.align		4
.L_87:
        /*00f4*/ 	.byte	0x04, 0x36
        /*00f6*/ 	.short	(.L_89 - .L_88)
.L_88:
        /*00f8*/ 	.word	0x00000008
.L_89:


//--------------------- .nv.info._ZN17fastertransformer26transpose_COL32_ROW_kernelEPaPKaiiiiPKfS4_ii --------------------------
	.section	.nv.info._ZN17fastertransformer26transpose_COL32_ROW_kernelEPaPKaiiiiPKfS4_ii,"",@"SHT_CUDA_INFO"
	.sectionflags	@""
	.align	4


	//----- nvinfo : EIATTR_CUDA_API_VERSION
	.align		4
        /*0000*/ 	.byte	0x04, 0x37
        /*0002*/ 	.short	(.L_91 - .L_90)
.L_90:
        /*0004*/ 	.word	0x00000082


	//----- nvinfo : EIATTR_KPARAM_INFO
	.align		4
.L_91:
        /*0008*/ 	.byte	0x04, 0x17
        /*000a*/ 	.short	(.L_93 - .L_92)
.L_92:
        /*000c*/ 	.word	0x00000000
        /*0010*/ 	.short	0x0009
        /*0012*/ 	.short	0x0034
        /*0014*/ 	.byte	0x00, 0xf0, 0x11, 0x00


	//----- nvinfo : EIATTR_KPARAM_INFO
	.align		4
.L_93:
        /*0018*/ 	.byte	0x04, 0x17
        /*001a*/ 	.short	(.L_95 - .L_94)
.L_94:
        /*001c*/ 	.word	0x00000000
        /*0020*/ 	.short	0x0008
        /*0022*/ 	.short	0x0030
        /*0024*/ 	.byte	0x00, 0xf0, 0x11, 0x00


	//----- nvinfo : EIATTR_KPARAM_INFO
	.align		4
.L_95:
        /*0028*/ 	.byte	0x04, 0x17
        /*002a*/ 	.short	(.L_97 - .L_96)
.L_96:
        /*002c*/ 	.word	0x00000000
        /*0030*/ 	.short	0x0007
        /*0032*/ 	.short	0x0028
        /*0034*/ 	.byte	0x00, 0xf5, 0x21, 0x00


	//----- nvinfo : EIATTR_KPARAM_INFO
	.align		4
.L_97:
        /*0038*/ 	.byte	0x04, 0x17
        /*003a*/ 	.short	(.L_99 - .L_98)
.L_98:
        /*003c*/ 	.word	0x00000000
        /*0040*/ 	.short	0x0006
        /*0042*/ 	.short	0x0020
        /*0044*/ 	.byte	0x00, 0xf5, 0x21, 0x00


	//----- nvinfo : EIATTR_KPARAM_INFO
	.align		4
.L_99:
        /*0048*/ 	.byte	0x04, 0x17
        /*004a*/ 	.short	(.L_101 - .L_100)
.L_100:
        /*004c*/ 	.word	0x00000000
        /*0050*/ 	.short	0x0005
        /*0052*/ 	.short	0x001c
        /*0054*/ 	.byte	0x00, 0xf0, 0x11, 0x00


	//----- nvinfo : EIATTR_KPARAM_INFO
	.align		4
.L_101:
        /*0058*/ 	.byte	0x04, 0x17
        /*005a*/ 	.short	(.L_103 - .L_102)
.L_102:
        /*005c*/ 	.word	0x00000000
        /*0060*/ 	.short	0x0004
        /*0062*/ 	.short	0x0018
        /*0064*/ 	.byte	0x00, 0xf0, 0x11, 0x00


	//----- nvinfo : EIATTR_KPARAM_INFO
	.align		4
.L_103:
        /*0068*/ 	.byte	0x04, 0x17
        /*006a*/ 	.short	(.L_105 - .L_104)
.L_104:
        /*006c*/ 	.word	0x00000000
        /*0070*/ 	.short	0x0003
        /*0072*/ 	.short	0x0014
        /*0074*/ 	.byte	0x00, 0xf0, 0x11, 0x00


	//----- nvinfo : EIATTR_KPARAM_INFO
	.align		4
.L_105:
        /*0078*/ 	.byte	0x04, 0x17
        /*007a*/ 	.short	(.L_107 - .L_106)
.L_106:
        /*007c*/ 	.word	0x00000000
        /*0080*/ 	.short	0x0002
        /*0082*/ 	.short	0x0010
        /*0084*/ 	.byte	0x00, 0xf0, 0x11, 0x00


	//----- nvinfo : EIATTR_KPARAM_INFO
	.align		4
.L_107:
        /*0088*/ 	.byte	0x04, 0x17
        /*008a*/ 	.short	(.L_109 - .L_108)
.L_108:
        /*008c*/ 	.word	0x00000000
        /*0090*/ 	.short	0x0001
        /*0092*/ 	.short	0x0008
        /*0094*/ 	.byte	0x00, 0xf5, 0x21, 0x00


	//----- nvinfo : EIATTR_KPARAM_INFO
	.align		4
.L_109:
        /*0098*/ 	.byte	0x04, 0x17
        /*009a*/ 	.short	(.L_111 - .L_110)
.L_110:
        /*009c*/ 	.word	0x00000000
        /*00a0*/ 	.short	0x0000
        /*00a2*/ 	.short	0x0000
        /*00a4*/ 	.byte	0x00, 0xf5, 0x21, 0x00


	//----- nvinfo : EIATTR_SPARSE_MMA_MASK
	.align		4
.L_111:
        /*00a8*/ 	.byte	0x03, 0x50
        /*00aa*/ 	.short	0x0000


	//----- nvinfo : EIATTR_MAXREG_COUNT
	.align		4
        /*00ac*/ 	.byte	0x03, 0x1b
        /*00ae*/ 	.short	0x00ff


	//----- nvinfo : EIATTR_MERCURY_ISA_VERSION
	.align		4
        /*00b0*/ 	.byte	0x03, 0x5f
        /*00b2*/ 	.short	0x0101


	//----- nvinfo : EIATTR_VRC_CTA_INIT_COUNT
	.align		4
        /*00b4*/ 	.byte	0x02, 0x4a
	.zero		1
	.zero		1


	//----- nvinfo : EIATTR_EXIT_INSTR_OFFSETS
	.align		4
        /*00b8*/ 	.byte	0x04, 0x1c
        /*00ba*/ 	.short	(.L_113 - .L_112)


	//   ....[0]....
.L_112:
        /*00bc*/ 	.word	0x00000250


	//----- nvinfo : EIATTR_CBANK_PARAM_SIZE
	.align		4
.L_113:
        /*00c0*/ 	.byte	0x03, 0x19
        /*00c2*/ 	.short	0x0038


	//----- nvinfo : EIATTR_PARAM_CBANK
	.align		4
        /*00c4*/ 	.byte	0x04, 0x0a
        /*00c6*/ 	.short	(.L_115 - .L_114)
	.align		4
.L_114:
        /*00c8*/ 	.word	index@(.nv.constant0._ZN17fastertransformer26transpose_COL32_ROW_kernelEPaPKaiiiiPKfS4_ii)
        /*00cc*/ 	.short	0x0380
        /*00ce*/ 	.short	0x0038


	//----- nvinfo : EIATTR_SW_WAR
	.align		4
.L_115:
        /*00d0*/ 	.byte	0x04, 0x36
        /*00d2*/ 	.short	(.L_117 - .L_116)
.L_116:
        /*00d4*/ 	.word	0x00000008
.L_117:


//--------------------- .nv.info._ZN17fastertransformer38transpose_COL32_rebuild_padding_kernelEPaPKaPKiiiiiiPKfS6_i --------------------------
	.section	.nv.info._ZN17fastertransformer38transpose_COL32_rebuild_padding_kernelEPaPKaPKiiiiiiPKfS6_i,"",@"SHT_CUDA_INFO"
	.sectionflags	@""
	.align	4


	//----- nvinfo : EIATTR_CUDA_API_VERSION
	.align		4
        /*0000*/ 	.byte	0x04, 0x37
        /*0002*/ 	.short	(.L_119 - .L_118)
.L_118:
        /*0004*/ 	.word	0x00000082


	//----- nvinfo : EIATTR_KPARAM_INFO
	.align		4
.L_119:
        /*0008*/ 	.byte	0x04, 0x17
        /*000a*/ 	.short	(.L_121 - .L_120)
.L_120:
        /*000c*/ 	.word	0x00000000
        /*0010*/ 	.short	0x000a
        /*0012*/ 	.short	0x0040
        /*0014*/ 	.byte	0x00, 0xf0, 0x11, 0x00


	//----- nvinfo : EIATTR_KPARAM_INFO
	.align		4
.L_121:
        /*0018*/ 	.byte	0x04, 0x17
        /*001a*/ 	.short	(.L_123 - .L_122)
.L_122:
        /*001c*/ 	.word	0x00000000
        /*0020*/ 	.short	0x0009
        /*0022*/ 	.short	0x0038
        /*0024*/ 	.byte	0x00, 0xf5, 0x21, 0x00


	//----- nvinfo : EIATTR_KPARAM_INFO
	.align		4
.L_123:
        /*0028*/ 	.byte	0x04, 0x17
        /*002a*/ 	.short	(.L_125 - .L_124)
.L_124:
        /*002c*/ 	.word	0x00000000
        /*0030*/ 	.short	0x0008
        /*0032*/ 	.short	0x0030
        /*0034*/ 	.byte	0x00, 0xf5, 0x21, 0x00


	//----- nvinfo : EIATTR_KPARAM_INFO
	.align		4
.L_125:
        /*0038*/ 	.byte	0x04, 0x17
        /*003a*/ 	.short	(.L_127 - .L_126)
.L_126:
        /*003c*/ 	.word	0x00000000
        /*0040*/ 	.short	0x0007
        /*0042*/ 	.short	0x0028
        /*0044*/ 	.byte	0x00, 0xf0, 0x11, 0x00


	//----- nvinfo : EIATTR_KPARAM_INFO
	.align		4
.L_127:
        /*0048*/ 	.byte	0x04, 0x17
        /*004a*/ 	.short	(.L_129 - .L_128)
.L_128:
        /*004c*/ 	.word	0x00000000
        /*0050*/ 	.short	0x0006
        /*0052*/ 	.short	0x0024
        /*0054*/ 	.byte	0x00, 0xf0, 0x11, 0x00


	//----- nvinfo : EIATTR_KPARAM_INFO
	.align		4
.L_129:
        /*0058*/ 	.byte	0x04, 0x17
        /*005a*/ 	.short	(.L_131 - .L_130)
.L_130:
        /*005c*/ 	.word	0x00000000
        /*0060*/ 	.short	0x0005
        /*0062*/ 	.short	0x0020
        /*0064*/ 	.byte	0x00, 0xf0, 0x11, 0x00


	//----- nvinfo : EIATTR_KPARAM_INFO
	.align		4
.L_131:
        /*0068*/ 	.byte	0x04, 0x17
        /*006a*/ 	.short	(.L_133 - .L_132)
.L_132:
        /*006c*/ 	.word	0x00000000
        /*0070*/ 	.short	0x0004
        /*0072*/ 	.short	0x001c
        /*0074*/ 	.byte	0x00, 0xf0, 0x11, 0x00


	//----- nvinfo : EIATTR_KPARAM_INFO
	.align		4
.L_133:
        /*0078*/ 	.byte	0x04, 0x17
        /*007a*/ 	.short	(.L_135 - .L_134)
.L_134:
        /*007c*/ 	.word	0x00000000
        /*0080*/ 	.short	0x0003
        /*0082*/ 	.short	0x0018
        /*0084*/ 	.byte	0x00, 0xf0, 0x11, 0x00


	//----- nvinfo : EIATTR_KPARAM_INFO
	.align		4
.L_135:
        /*0088*/ 	.byte	0x04, 0x17
        /*008a*/ 	.short	(.L_137 - .L_136)
.L_136:
        /*008c*/ 	.word	0x00000000
        /*0090*/ 	.short	0x0002
        /*0092*/ 	.short	0x0010
        /*0094*/ 	.byte	0x00, 0xf5, 0x21, 0x00


	//----- nvinfo : EIATTR_KPARAM_INFO
	.align		4
.L_137:
        /*0098*/ 	.byte	0x04, 0x17
        /*009a*/ 	.short	(.L_139 - .L_138)
.L_138:
        /*009c*/ 	.word	0x00000000
        /*00a0*/ 	.short	0x0001
        /*00a2*/ 	.short	0x0008
        /*00a4*/ 	.byte	0x00, 0xf5, 0x21, 0x00


	//----- nvinfo : EIATTR_KPARAM_INFO
	.align		4
.L_139:
        /*00a8*/ 	.byte	0x04, 0x17
        /*00aa*/ 	.short	(.L_141 - .L_140)
.L_140:
        /*00ac*/ 	.word	0x00000000
        /*00b0*/ 	.short	0x0000
        /*00b2*/ 	.short	0x0000
        /*00b4*/ 	.byte	0x00, 0xf5, 0x21, 0x00


	//----- nvinfo : EIATTR_SPARSE_MMA_MASK
	.align		4
.L_141:
        /*00b8*/ 	.byte	0x03, 0x50
        /*00ba*/ 	.short	0x0000


	//----- nvinfo : EIATTR_MAXREG_COUNT
	.align		4
        /*00bc*/ 	.byte	0x03, 0x1b
        /*00be*/ 	.short	0x00ff


	//----- nvinfo : EIATTR_MERCURY_ISA_VERSION
	.align		4
        /*00c0*/ 	.byte	0x03, 0x5f
        /*00c2*/ 	.short	0x0101


	//----- nvinfo : EIATTR_VRC_CTA_INIT_COUNT
	.align		4
        /*00c4*/ 	.byte	0x02, 0x4a
	.zero		1
	.zero		1


	//----- nvinfo : EIATTR_EXIT_INSTR_OFFSETS
	.align		4
        /*00c8*/ 	.byte	0x04, 0x1c
        /*00ca*/ 	.short	(.L_143 - .L_142)


	//   ....[0]....
.L_142:
        /*00cc*/ 	.word	0x000000d0


	//   ....[1]....
        /*00d0*/ 	.word	0x00000320


	//----- nvinfo : EIATTR_CBANK_PARAM_SIZE
	.align		4
.L_143:
        /*00d4*/ 	.byte	0x03, 0x19
        /*00d6*/ 	.short	0x0044


	//----- nvinfo : EIATTR_PARAM_CBANK
	.align		4
        /*00d8*/ 	.byte	0x04, 0x0a
        /*00da*/ 	.short	(.L_145 - .L_144)
	.align		4
.L_144:
        /*00dc*/ 	.word	index@(.nv.constant0._ZN17fastertransformer38transpose_COL32_rebuild_padding_kernelEPaPKaPKiiiiiiPKfS6_i)
        /*00e0*/ 	.short	0x0380
        /*00e2*/ 	.short	0x0044


	//----- nvinfo : EIATTR_SW_WAR
	.align		4
.L_145:
        /*00e4*/ 	.byte	0x04, 0x36
        /*00e6*/ 	.short	(.L_147 - .L_146)
.L_146:
        /*00e8*/ 	.word	0x00000008
.L_147:


//--------------------- .nv.info._ZN17fastertransformer38transpose_COL32_rebuild_padding_kernelEPaPKiS2_iiiiiPKfS4_S4_i --------------------------
	.section	.nv.info._ZN17fastertransformer38transpose_COL32_rebuild_padding_kernelEPaPKiS2_iiiiiPKfS4_S4_i,"",@"SHT_CUDA_INFO"
	.sectionflags	@""
	.align	4


	//----- nvinfo : EIATTR_CUDA_API_VERSION
	.align		4
        /*0000*/ 	.byte	0x04, 0x37
        /*0002*/ 	.short	(.L_149 - .L_148)
.L_148:
        /*0004*/ 	.word	0x00000082


	//----- nvinfo : EIATTR_KPARAM_INFO
	.align		4
.L_149:
        /*0008*/ 	.byte	0x04, 0x17
        /*000a*/ 	.short	(.L_151 - .L_150)
.L_150:
        /*000c*/ 	.word	0x00000000
        /*0010*/ 	.short	0x000b
        /*0012*/ 	.short	0x0048
        /*0014*/ 	.byte	0x00, 0xf0, 0x11, 0x00


	//----- nvinfo : EIATTR_KPARAM_INFO
	.align		4
.L_151:
        /*0018*/ 	.byte	0x04, 0x17
        /*001a*/ 	.short	(.L_153 - .L_152)
.L_152:
        /*001c*/ 	.word	0x00000000
        /*0020*/ 	.short	0x000a
        /*0022*/ 	.short	0x0040
        /*0024*/ 	.byte	0x00, 0xf5, 0x21, 0x00


	//----- nvinfo : EIATTR_KPARAM_INFO
	.align		4
.L_153:
        /*0028*/ 	.byte	0x04, 0x17
        /*002a*/ 	.short	(.L_155 - .L_154)
.L_154:
        /*002c*/ 	.word	0x00000000
        /*0030*/ 	.short	0x0009
        /*0032*/ 	.short	0x0038
        /*0034*/ 	.byte	0x00, 0xf5, 0x21, 0x00


	//----- nvinfo : EIATTR_KPARAM_INFO
	.align		4
.L_155:
        /*0038*/ 	.byte	0x04, 0x17
        /*003a*/ 	.short	(.L_157 - .L_156)
.L_156:
        /*003c*/ 	.word	0x00000000
        /*0040*/ 	.short	0x0008
        /*0042*/ 	.short	0x0030
        /*0044*/ 	.byte	0x00, 0xf5, 0x21, 0x00


	//----- nvinfo : EIATTR_KPARAM_INFO
	.align		4
.L_157:
        /*0048*/ 	.byte	0x04, 0x17
        /*004a*/ 	.short	(.L_159 - .L_158)
.L_158:
        /*004c*/ 	.word	0x00000000
        /*0050*/ 	.short	0x0007
        /*0052*/ 	.short	0x0028
        /*0054*/ 	.byte	0x00, 0xf0, 0x11, 0x00


	//----- nvinfo : EIATTR_KPARAM_INFO
	.align		4
.L_159:
        /*0058*/ 	.byte	0x04, 0x17
        /*005a*/ 	.short	(.L_161 - .L_160)
.L_160:
        /*005c*/ 	.word	0x00000000
        /*0060*/ 	.short	0x0006
        /*0062*/ 	.short	0x0024
        /*0064*/ 	.byte	0x00, 0xf0, 0x11, 0x00


	//----- nvinfo : EIATTR_KPARAM_INFO
	.align		4
.L_161:
        /*0068*/ 	.byte	0x04, 0x17
        /*006a*/ 	.short	(.L_163 - .L_162)
.L_162:
        /*006c*/ 	.word	0x00000000
        /*0070*/ 	.short	0x0005
        /*0072*/ 	.short	0x0020
        /*0074*/ 	.byte	0x00, 0xf0, 0x11, 0x00


	//----- nvinfo : EIATTR_KPARAM_INFO
	.align		4
.L_163:
        /*0078*/ 	.byte	0x04, 0x17
        /*007a*/ 	.short	(.L_165 - .L_164)
.L_164:
        /*007c*/ 	.word	0x00000000
        /*0080*/ 	.short	0x0004
        /*0082*/ 	.short	0x001c
        /*0084*/ 	.byte	0x00, 0xf0, 0x11, 0x00


	//----- nvinfo : EIATTR_KPARAM_INFO
	.align		4
.L_165:
        /*0088*/ 	.byte	0x04, 0x17
        /*008a*/ 	.short	(.L_167 - .L_166)
.L_166:
        /*008c*/ 	.word	0x00000000
        /*0090*/ 	.short	0x0003
        /*0092*/ 	.short	0x0018
        /*0094*/ 	.byte	0x00, 0xf0, 0x11, 0x00


	//----- nvinfo : EIATTR_KPARAM_INFO
	.align		4
.L_167:
        /*0098*/ 	.byte	0x04, 0x17
        /*009a*/ 	.short	(.L_169 - .L_168)
.L_168:
        /*009c*/ 	.word	0x00000000
        /*00a0*/ 	.short	0x0002
        /*00a2*/ 	.short	0x0010
        /*00a4*/ 	.byte	0x00, 0xf5, 0x21, 0x00


	//----- nvinfo : EIATTR_KPARAM_INFO
	.align		4
.L_169:
        /*00a8*/ 	.byte	0x04, 0x17
        /*00aa*/ 	.short	(.L_171 - .L_170)
.L_170:
        /*00ac*/ 	.word	0x00000000
        /*00b0*/ 	.short	0x0001
        /*00b2*/ 	.short	0x0008
        /*00b4*/ 	.byte	0x00, 0xf5, 0x21, 0x00


	//----- nvinfo : EIATTR_KPARAM_INFO
	.align		4
.L_171:
        /*00b8*/ 	.byte	0x04, 0x17
        /*00ba*/ 	.short	(.L_173 - .L_172)
.L_172:
        /*00bc*/ 	.word	0x00000000
        /*00c0*/ 	.short	0x0000
        /*00c2*/ 	.short	0x0000
        /*00c4*/ 	.byte	0x00, 0xf5, 0x21, 0x00


	//----- nvinfo : EIATTR_SPARSE_MMA_MASK
	.align		4
.L_173:
        /*00c8*/ 	.byte	0x03, 0x50
        /*00ca*/ 	.short	0x0000


	//----- nvinfo : EIATTR_MAXREG_COUNT
	.align		4
        /*00cc*/ 	.byte	0x03, 0x1b
        /*00ce*/ 	.short	0x00ff


	//----- nvinfo : EIATTR_MERCURY_ISA_VERSION
	.align		4
        /*00d0*/ 	.byte	0x03, 0x5f
        /*00d2*/ 	.short	0x0101


	//----- nvinfo : EIATTR_VRC_CTA_INIT_COUNT
	.align		4
        /*00d4*/ 	.byte	0x02, 0x4a
	.zero		1
	.zero		1


	//----- nvinfo : EIATTR_EXIT_INSTR_OFFSETS
	.align		4
        /*00d8*/ 	.byte	0x04, 0x1c
        /*00da*/ 	.short	(.L_175 - .L_174)


	//   ....[0]....
.L_174:
        /*00dc*/ 	.word	0x00000130


	//   ....[1]....
        /*00e0*/ 	.word	0x00000410


	//----- nvinfo : EIATTR_CBANK_PARAM_SIZE
	.align		4
.L_175:
        /*00e4*/ 	.byte	0x03, 0x19
        /*00e6*/ 	.short	0x004c


	//----- nvinfo : EIATTR_PARAM_CBANK
	.align		4
        /*00e8*/ 	.byte	0x04, 0x0a
        /*00ea*/ 	.short	(.L_177 - .L_176)
	.align		4
.L_176:
        /*00ec*/ 	.word	index@(.nv.constant0._ZN17fastertransformer38transpose_COL32_rebuild_padding_kernelEPaPKiS2_iiiiiPKfS4_S4_i)
        /*00f0*/ 	.short	0x0380
        /*00f2*/ 	.short	0x004c


	//----- nvinfo : EIATTR_SW_WAR
	.align		4
.L_177:
        /*00f4*/ 	.byte	0x04, 0x36
        /*00f6*/ 	.short	(.L_179 - .L_178)
.L_178:
        /*00f8*/ 	.word	0x00000008
.L_179:


//--------------------- .nv.info._ZN17fastertransformer22transpose_COL32_kernelEPaPKaiiiiPKfS4_ii --------------------------
	.section	.nv.info._ZN17fastertransformer22transpose_COL32_kernelEPaPKaiiiiPKfS4_ii,"",@"SHT_CUDA_INFO"
	.sectionflags	@""
	.align	4


	//----- nvinfo : EIATTR_CUDA_API_VERSION
	.align		4
        /*0000*/ 	.byte	0x04, 0x37
        /*0002*/ 	.short	(.L_181 - .L_180)
.L_180:
        /*0004*/ 	.word	0x00000082


	//----- nvinfo : EIATTR_KPARAM_INFO
	.align		4
.L_181:
        /*0008*/ 	.byte	0x04, 0x17
        /*000a*/ 	.short	(.L_183 - .L_182)
.L_182:
        /*000c*/ 	.word	0x00000000
        /*0010*/ 	.short	0x0009
        /*0012*/ 	.short	0x0034
        /*0014*/ 	.byte	0x00, 0xf0, 0x11, 0x00


	//----- nvinfo : EIATTR_KPARAM_INFO
	.align		4
.L_183:
        /*0018*/ 	.byte	0x04, 0x17
        /*001a*/ 	.short	(.L_185 - .L_184)
.L_184:
        /*001c*/ 	.word	0x00000000
        /*0020*/ 	.short	0x0008
        /*0022*/ 	.short	0x0030
        /*0024*/ 	.byte	0x00, 0xf0, 0x11, 0x00


	//----- nvinfo : EIATTR_KPARAM_INFO
	.align		4
.L_185:
        /*0028*/ 	.byte	0x04, 0x17
        /*002a*/ 	.short	(.L_187 - .L_186)
.L_186:
        /*002c*/ 	.word	0x00000000
        /*0030*/ 	.short	0x0007
        /*0032*/ 	.short	0x0028
        /*0034*/ 	.byte	0x00, 0xf5, 0x21, 0x00


	//----- nvinfo : EIATTR_KPARAM_INFO
	.align		4
.L_187:
        /*0038*/ 	.byte	0x04, 0x17
        /*003a*/ 	.short	(.L_189 - .L_188)
.L_188:
        /*003c*/ 	.word	0x00000000
        /*0040*/ 	.short	0x0006
        /*0042*/ 	.short	0x0020
        /*0044*/ 	.byte	0x00, 0xf5, 0x21, 0x00


	//----- nvinfo : EIATTR_KPARAM_INFO
	.align		4
.L_189:
        /*0048*/ 	.byte	0x04, 0x17
        /*004a*/ 	.short	(.L_191 - .L_190)
.L_190:
        /*004c*/ 	.word	0x00000000
        /*0050*/ 	.short	0x0005
        /*0052*/ 	.short	0x001c
        /*0054*/ 	.byte	0x00, 0xf0, 0x11, 0x00


	//----- nvinfo : EIATTR_KPARAM_INFO
	.align		4
.L_191:
        /*0058*/ 	.byte	0x04, 0x17
        /*005a*/ 	.short	(.L_193 - .L_192)
.L_192:
        /*005c*/ 	.word	0x00000000
        /*0060*/ 	.short	0x0004
        /*0062*/ 	.short	0x0018
        /*0064*/ 	.byte	0x00, 0xf0, 0x11, 0x00


	//----- nvinfo : EIATTR_KPARAM_INFO
	.align		4
.L_193:
        /*0068*/ 	.byte	0x04, 0x17
        /*006a*/ 	.short	(.L_195 - .L_194)
.L_194:
        /*006c*/ 	.word	0x00000000
        /*0070*/ 	.short	0x0003
        /*0072*/ 	.short	0x0014
        /*0074*/ 	.byte	0x00, 0xf0, 0x11, 0x00


	//----- nvinfo : EIATTR_KPARAM_INFO
	.align		4
.L_195:
        /*0078*/ 	.byte	0x04, 0x17
        /*007a*/ 	.short	(.L_197 - .L_196)
.L_196:
        /*007c*/ 	.word	0x00000000
        /*0080*/ 	.short	0x0002
        /*0082*/ 	.short	0x0010
        /*0084*/ 	.byte	0x00, 0xf0, 0x11, 0x00


	//----- nvinfo : EIATTR_KPARAM_INFO
	.align		4
.L_197:
        /*0088*/ 	.byte	0x04, 0x17
        /*008a*/ 	.short	(.L_199 - .L_198)
.L_198:
        /*008c*/ 	.word	0x00000000
        /*0090*/ 	.short	0x0001
        /*0092*/ 	.short	0x0008
        /*0094*/ 	.byte	0x00, 0xf5, 0x21, 0x00


	//----- nvinfo : EIATTR_KPARAM_INFO
	.align		4
.L_199:
        /*0098*/ 	.byte	0x04, 0x17
        /*009a*/ 	.short	(.L_201 - .L_200)
.L_200:
        /*009c*/ 	.word	0x00000000
        /*00a0*/ 	.short	0x0000
        /*00a2*/ 	.short	0x0000
        /*00a4*/ 	.byte	0x00, 0xf5, 0x21, 0x00


	//----- nvinfo : EIATTR_SPARSE_MMA_MASK
	.align		4
.L_201:
        /*00a8*/ 	.byte	0x03, 0x50
        /*00aa*/ 	.short	0x0000


	//----- nvinfo : EIATTR_MAXREG_COUNT
	.align		4
        /*00ac*/ 	.byte	0x03, 0x1b
        /*00ae*/ 	.short	0x00ff


	//----- nvinfo : EIATTR_MERCURY_ISA_VERSION
	.align		4
        /*00b0*/ 	.byte	0x03, 0x5f
        /*00b2*/ 	.short	0x0101


	//----- nvinfo : EIATTR_VRC_CTA_INIT_COUNT
	.align		4
        /*00b4*/ 	.byte	0x02, 0x4a
	.zero		1
	.zero		1


	//----- nvinfo : EIATTR_EXIT_INSTR_OFFSETS
	.align		4
        /*00b8*/ 	.byte	0x04, 0x1c
        /*00ba*/ 	.short	(.L_203 - .L_202)


	//   ....[0]....
.L_202:
        /*00bc*/ 	.word	0x00000280


	//----- nvinfo : EIATTR_CBANK_PARAM_SIZE
	.align		4
.L_203:
        /*00c0*/ 	.byte	0x03, 0x19
        /*00c2*/ 	.short	0x0038


	//----- nvinfo : EIATTR_PARAM_CBANK
	.align		4
        /*00c4*/ 	.byte	0x04, 0x0a
        /*00c6*/ 	.short	(.L_205 - .L_204)
	.align		4
.L_204:
        /*00c8*/ 	.word	index@(.nv.constant0._ZN17fastertransformer22transpose_COL32_kernelEPaPKaiiiiPKfS4_ii)
        /*00cc*/ 	.short	0x0380
        /*00ce*/ 	.short	0x0038


	//----- nvinfo : EIATTR_SW_WAR
	.align		4
.L_205:
        /*00d0*/ 	.byte	0x04, 0x36
        /*00d2*/ 	.short	(.L_207 - .L_206)
.L_206:
        /*00d4*/ 	.word	0x00000008
.L_207:


//--------------------- .nv.info._ZN17fastertransformer22transpose_COL32_kernelEP5char4PK4int4iiiiPKfS6_S6_ii --------------------------
	.section	.nv.info._ZN17fastertransformer22transpose_COL32_kernelEP5char4PK4int4iiiiPKfS6_S6_ii,"",@"SHT_CUDA_INFO"
	.sectionflags	@""
	.align	4


	//----- nvinfo : EIATTR_CUDA_API_VERSION
	.align		4
        /*0000*/ 	.byte	0x04, 0x37
        /*0002*/ 	.short	(.L_209 - .L_208)
.L_208:
        /*0004*/ 	.word	0x00000082


	//----- nvinfo : EIATTR_KPARAM_INFO
	.align		4
.L_209:
        /*0008*/ 	.byte	0x04, 0x17
        /*000a*/ 	.short	(.L_211 - .L_210)
.L_210:
        /*000c*/ 	.word	0x00000000
        /*0010*/ 	.short	0x000a
        /*0012*/ 	.short	0x003c
        /*0014*/ 	.byte	0x00, 0xf0, 0x11, 0x00


	//----- nvinfo : EIATTR_KPARAM_INFO
	.align		4
.L_211:
        /*0018*/ 	.byte	0x04, 0x17
        /*001a*/ 	.short	(.L_213 - .L_212)
.L_212:
        /*001c*/ 	.word	0x00000000
        /*0020*/ 	.short	0x0009
        /*0022*/ 	.short	0x0038
        /*0024*/ 	.byte	0x00, 0xf0, 0x11, 0x00


	//----- nvinfo : EIATTR_KPARAM_INFO
	.align		4
.L_213:
        /*0028*/ 	.byte	0x04, 0x17
        /*002a*/ 	.short	(.L_215 - .L_214)
.L_214:
        /*002c*/ 	.word	0x00000000
        /*0030*/ 	.short	0x0008
        /*0032*/ 	.short	0x0030
        /*0034*/ 	.byte	0x00, 0xf5, 0x21, 0x00


	//----- nvinfo : EIATTR_KPARAM_INFO
	.align		4
.L_215:
        /*0038*/ 	.byte	0x04, 0x17
        /*003a*/ 	.short	(.L_217 - .L_216)
.L_216:
        /*003c*/ 	.word	0x00000000
        /*0040*/ 	.short	0x0007
        /*0042*/ 	.short	0x0028
        /*0044*/ 	.byte	0x00, 0xf5, 0x21, 0x00


	//----- nvinfo : EIATTR_KPARAM_INFO
	.align		4
.L_217:
        /*0048*/ 	.byte	0x04, 0x17
        /*004a*/ 	.short	(.L_219 - .L_218)
.L_218:
        /*004c*/ 	.word	0x00000000
        /*0050*/ 	.short	0x0006
        /*0052*/ 	.short	0x0020
        /*0054*/ 	.byte	0x00, 0xf5, 0x21, 0x00


	//----- nvinfo : EIATTR_KPARAM_INFO
	.align		4
.L_219:
        /*0058*/ 	.byte	0x04, 0x17
        /*005a*/ 	.short	(.L_221 - .L_220)
.L_220:
        /*005c*/ 	.word	0x00000000
        /*0060*/ 	.short	0x0005
        /*0062*/ 	.short	0x001c
        /*0064*/ 	.byte	0x00, 0xf0, 0x11, 0x00


	//----- nvinfo : EIATTR_KPARAM_INFO
	.align		4
.L_221:
        /*0068*/ 	.byte	0x04, 0x17
        /*006a*/ 	.short	(.L_223 - .L_222)
.L_222:
        /*006c*/ 	.word	0x00000000
        /*0070*/ 	.short	0x0004
        /*0072*/ 	.short	0x0018
        /*0074*/ 	.byte	0x00, 0xf0, 0x11, 0x00


	//----- nvinfo : EIATTR_KPARAM_INFO
	.align		4
.L_223:
        /*0078*/ 	.byte	0x04, 0x17
        /*007a*/ 	.short	(.L_225 - .L_224)
.L_224:
        /*007c*/ 	.word	0x00000000
        /*0080*/ 	.short	0x0003
        /*0082*/ 	.short	0x0014
        /*0084*/ 	.byte	0x00, 0xf0, 0x11, 0x00


	//----- nvinfo : EIATTR_KPARAM_INFO
	.align		4
.L_225:
        /*0088*/ 	.byte	0x04, 0x17
        /*008a*/ 	.short	(.L_227 - .L_226)
.L_226:
        /*008c*/ 	.word	0x00000000
        /*0090*/ 	.short	0x0002
        /*0092*/ 	.short	0x0010
        /*0094*/ 	.byte	0x00, 0xf0, 0x11, 0x00


	//----- nvinfo : EIATTR_KPARAM_INFO
	.align		4
.L_227:
        /*0098*/ 	.byte	0x04, 0x17
        /*009a*/ 	.short	(.L_229 - .L_228)
.L_228:
        /*009c*/ 	.word	0x00000000
        /*00a0*/ 	.short	0x0001
        /*00a2*/ 	.short	0x0008
        /*00a4*/ 	.byte	0x00, 0xf5, 0x21, 0x00


	//----- nvinfo : EIATTR_KPARAM_INFO
	.align		4
.L_229:
        /*00a8*/ 	.byte	0x04, 0x17
        /*00aa*/ 	.short	(.L_231 - .L_230)
.L_230:
        /*00ac*/ 	.word	0x00000000
        /*00b0*/ 	.short	0x0000
        /*00b2*/ 	.short	0x0000
        /*00b4*/ 	.byte	0x00, 0xf5, 0x21, 0x00


	//----- nvinfo : EIATTR_SPARSE_MMA_MASK
	.align		4
.L_231:
        /*00b8*/ 	.byte	0x03, 0x50
        /*00ba*/ 	.short	0x0000


	//----- nvinfo : EIATTR_MAXREG_COUNT
	.align		4
        /*00bc*/ 	.byte	0x03, 0x1b
        /*00be*/ 	.short	0x00ff


	//----- nvinfo : EIATTR_MERCURY_ISA_VERSION
	.align		4
        /*00c0*/ 	.byte	0x03, 0x5f
        /*00c2*/ 	.short	0x0101


	//----- nvinfo : EIATTR_VRC_CTA_INIT_COUNT
	.align		4
        /*00c4*/ 	.byte	0x02, 0x4a
	.zero		1
	.zero		1


	//----- nvinfo : EIATTR_EXIT_INSTR_OFFSETS
	.align		4
        /*00c8*/ 	.byte	0x04, 0x1c
        /*00ca*/ 	.short	(.L_233 - .L_232)


	//   ....[0]....
.L_232:
        /*00cc*/ 	.word	0x00000350


	//----- nvinfo : EIATTR_CBANK_PARAM_SIZE
	.align		4
.L_233:
        /*00d0*/ 	.byte	0x03, 0x19
        /*00d2*/ 	.short	0x0040


	//----- nvinfo : EIATTR_PARAM_CBANK
	.align		4
        /*00d4*/ 	.byte	0x04, 0x0a
        /*00d6*/ 	.short	(.L_235 - .L_234)
	.align		4
.L_234:
        /*00d8*/ 	.word	index@(.nv.constant0._ZN17fastertransformer22transpose_COL32_kernelEP5char4PK4int4iiiiPKfS6_S6_ii)
        /*00dc*/ 	.short	0x0380
        /*00de*/ 	.short	0x0040


	//----- nvinfo : EIATTR_SW_WAR
	.align		4
.L_235:
        /*00e0*/ 	.byte	0x04, 0x36
        /*00e2*/ 	.short	(.L_237 - .L_236)
.L_236:
        /*00e4*/ 	.word	0x00000008
.L_237:


//--------------------- .nv.callgraph             --------------------------
	.section	.nv.callgraph,"",@"SHT_CUDA_CALLGRAPH"
	.align	4
	.sectionentsize	8
	.align		4
        /*0000*/ 	.word	0x00000000
	.align		4
        /*0004*/ 	.word	0xffffffff
	.align		4
        /*0008*/ 	.word	0x00000000
	.align		4
        /*000c*/ 	.word	0xfffffffe
	.align		4
        /*0010*/ 	.word	0x00000000
	.align		4
        /*0014*/ 	.word	0xfffffffd
	.align		4
        /*0018*/ 	.word	0x00000000
	.align		4
        /*001c*/ 	.word	0xfffffffc


//--------------------- .text._ZN17fastertransformer21transpose_int8_tensorEPaPKamm --------------------------
	.section	.text._ZN17fastertransformer21transpose_int8_tensorEPaPKamm,"ax",@progbits
	.align	128
        .global         _ZN17fastertransformer21transpose_int8_tensorEPaPKamm
        .type           _ZN17fastertransformer21transpose_int8_tensorEPaPKamm,@function
        .size           _ZN17fastertransformer21transpose_int8_tensorEPaPKamm,(.L_x_7 - _ZN17fastertransformer21transpose_int8_tensorEPaPKamm)
        .other          _ZN17fastertransformer21transpose_int8_tensorEPaPKamm,@"STO_CUDA_ENTRY STV_DEFAULT"
_ZN17fastertransformer21transpose_int8_tensorEPaPKamm:
.text._ZN17fastertransformer21transpose_int8_tensorEPaPKamm:
[----:B------:R-:W-:Y:S01]  /*0000*/  LDC R1, c[0x0][0x37c] ;  /* 0x0000df00ff017b82 */ /* 0x000fe20000000800 */
[----:B------:R-:W0:Y:S07]  /*0010*/  S2R R7, SR_TID.Y ;  /* 0x0000000000077919 */ /* 0x000e2e0000002200 */
[----:B------:R-:W1:Y:S01]  /*0020*/  S2UR UR5, SR_CTAID.Y ;  /* 0x00000000000579c3 */ /* 0x000e620000002600 */
[----:B------:R-:W2:Y:S01]  /*0030*/  LDCU UR10, c[0x0][0x360] ;  /* 0x00006c00ff0a77ac */ /* 0x000ea20008000800 */
[----:B------:R-:W3:Y:S01]  /*0040*/  S2R R0, SR_TID.X ;  /* 0x0000000000007919 */ /* 0x000ee20000002100 */
[----:B------:R-:W1:Y:S05]  /*0050*/  LDCU UR11, c[0x0][0x364] ;  /* 0x00006c80ff0b77ac */ /* 0x000e6a0008000800 */
[----:B------:R-:W2:Y:S01]  /*0060*/  S2UR UR4, SR_CTAID.X ;  /* 0x00000000000479c3 */ /* 0x000ea20000002500 */
[----:B------:R-:W4:Y:S01]  /*0070*/  LDCU.128 UR12, c[0x0][0x390] ;  /* 0x00007200ff0c77ac */ /* 0x000f220008000c00 */
[----:B-1----:R-:W-:-:S06]  /*0080*/  UIMAD UR5, UR5, UR11, URZ ;  /* 0x0000000b050572a4 */ /* 0x002fcc000f8e02ff */
[----:B0-----:R-:W-:Y:S01]  /*0090*/  VIADD R5, R7, UR5 ;  /* 0x0000000507057c36 */ /* 0x001fe20008000000 */
[----:B--2---:R-:W-:-:S04]  /*00a0*/  UIMAD UR4, UR4, UR10, URZ ;  /* 0x0000000a040472a4 */ /* 0x004fc8000f8e02ff */
[----:B----4-:R-:W-:Y:S02]  /*00b0*/  ISETP.GE.U32.AND P0, PT, R5, UR12, PT ;  /* 0x0000000c05007c0c */ /* 0x010fe4000bf06070 */
[----:B---3--:R-:W-:Y:S01]  /*00c0*/  IADD3 R2, PT, PT, R0, UR4, RZ ;  /* 0x0000000400027c10 */ /* 0x008fe2000fffe0ff */
[----:B------:R-:W-:Y:S01]  /*00d0*/  IMAD R0, R7, UR10, R0 ;  /* 0x0000000a07007c24 */ /* 0x000fe2000f8e0200 */
[----:B------:R-:W-:Y:S02]  /*00e0*/  ISETP.GE.U32.AND.EX P0, PT, RZ, UR13, PT, P0 ;  /* 0x0000000dff007c0c */ /* 0x000fe4000bf06100 */
[----:B------:R-:W-:Y:S02]  /*00f0*/  ISETP.GE.U32.AND P1, PT, R2, UR14, PT ;  /* 0x0000000e02007c0c */ /* 0x000fe4000bf26070 */
[----:B------:R-:W-:-:S04]  /*0100*/  SHF.R.S32.HI R3, RZ, 0x1f, R2 ;  /* 0x0000001fff037819 */ /* 0x000fc80000011402 */
[----:B------:R-:W-:-:S13]  /*0110*/  ISETP.GE.U32.OR.EX P0, PT, R3, UR15, P0, P1 ;  /* 0x0000000f03007c0c */ /* 0x000fda0008706510 */
[----:B------:R-:W-:Y:S05]  /*0120*/  @P0 EXIT ;  /* 0x000000000000094d */ /* 0x000fea0003800000 */
[----:B------:R-:W0:Y:S01]  /*0130*/  LDCU.64 UR6, c[0x0][0x388] ;  /* 0x00007100ff0677ac */ /* 0x000e220008000a00 */
[C---:B------:R-:W-:Y:S01]  /*0140*/  IMAD.WIDE.U32 R2, R5.reuse, UR14, R2 ;  /* 0x0000000e05027c25 */ /* 0x040fe2000f8e0002 */
[----:B------:R-:W1:Y:S03]  /*0150*/  LDCU.64 UR8, c[0x0][0x358] ;  /* 0x00006b00ff0877ac */ /* 0x000e660008000a00 */
[----:B------:R-:W-:Y:S01]  /*0160*/  IMAD R5, R5, UR15, R3 ;  /* 0x0000000f05057c24 */ /* 0x000fe2000f8e0203 */
[----:B0-----:R-:W-:-:S04]  /*0170*/  IADD3 R2, P0, PT, R2, UR6, RZ ;  /* 0x0000000602027c10 */ /* 0x001fc8000ff1e0ff */
[----:B------:R-:W-:-:S05]  /*0180*/  IADD3.X R3, PT, PT, R5, UR7, RZ, P0, !PT ;  /* 0x0000000705037c10 */ /* 0x000fca00087fe4ff */
[----:B-1----:R0:W2:Y:S01]  /*0190*/  LDG.E.U8 R7, desc[UR8][R2.64] ;  /* 0x0000000802077981 */ /* 0x0020a2000c1e1100 */
[----:B------:R-:W1:Y:S01]  /*01a0*/  I2F.U32.RP R6, UR11 ;  /* 0x0000000b00067d06 */ /* 0x000e620008209000 */
[----:B------:R-:W3:Y:S01]  /*01b0*/  S2UR UR7, SR_CgaCtaId ;  /* 0x00000000000779c3 */ /* 0x000ee20000008800 */
[----:B------:R-:W-:Y:S01]  /*01c0*/  UMOV UR6, 0x400 ;  /* 0x0000040000067882 */ /* 0x000fe20000000000 */
[----:B------:R-:W-:-:S05]  /*01d0*/  ISETP.NE.U32.AND P2, PT, RZ, UR11, PT ;  /* 0x0000000bff007c0c */ /* 0x000fca000bf45070 */
[----:B-1----:R-:W1:Y:S01]  /*01e0*/  MUFU.RCP R6, R6 ;  /* 0x0000000600067308 */ /* 0x002e620000001000 */
[----:B---3--:R-:W-:Y:S01]  /*01f0*/  ULEA UR6, UR7, UR6, 0x18 ;  /* 0x0000000607067291 */ /* 0x008fe2000f8ec0ff */
[----:B-1----:R-:W-:-:S06]  /*0200*/  VIADD R4, R6, 0xffffffe ;  /* 0x0ffffffe06047836 */ /* 0x002fcc0000000000 */
[----:B------:R1:W3:Y:S02]  /*0210*/  F2I.FTZ.U32.TRUNC.NTZ R5, R4 ;  /* 0x0000000400057305 */ /* 0x0002e4000021f000 */
[----:B-1----:R-:W-:Y:S01]  /*0220*/  IMAD.MOV.U32 R4, RZ, RZ, RZ ;  /* 0x000000ffff047224 */ /* 0x002fe200078e00ff */
[----:B---3--:R-:W-:-:S05]  /*0230*/  IADD3 R9, PT, PT, RZ, -R5, RZ ;  /* 0x80000005ff097210 */ /* 0x008fca0007ffe0ff */
[----:B------:R-:W-:-:S04]  /*0240*/  IMAD R9, R9, UR11, RZ ;  /* 0x0000000b09097c24 */ /* 0x000fc8000f8e02ff */
[----:B------:R-:W-:-:S06]  /*0250*/  IMAD.HI.U32 R5, R5, R9, R4 ;  /* 0x0000000905057227 */ /* 0x000fcc00078e0004 */
[----:B------:R-:W-:-:S05]  /*0260*/  IMAD.HI.U32 R5, R5, R0, RZ ;  /* 0x0000000005057227 */ /* 0x000fca00078e00ff */
[----:B0-----:R-:W-:-:S05]  /*0270*/  IADD3 R3, PT, PT, -R5, RZ, RZ ;  /* 0x000000ff05037210 */ /* 0x001fca0007ffe1ff */
[----:B------:R-:W-:-:S05]  /*0280*/  IMAD R2, R3, UR11, R0 ;  /* 0x0000000b03027c24 */ /* 0x000fca000f8e0200 */
[----:B------:R-:W-:-:S13]  /*0290*/  ISETP.GE.U32.AND P0, PT, R2, UR11, PT ;  /* 0x0000000b02007c0c */ /* 0x000fda000bf06070 */
[----:B------:R-:W-:Y:S01]  /*02a0*/  @P0 VIADD R2, R2, -UR11 ;  /* 0x8000000b02020c36 */ /* 0x000fe20008000000 */
[----:B------:R-:W-:-:S04]  /*02b0*/  @P0 IADD3 R5, PT, PT, R5, 0x1, RZ ;  /* 0x0000000105050810 */ /* 0x000fc80007ffe0ff */
[----:B------:R-:W-:-:S13]  /*02c0*/  ISETP.GE.U32.AND P1, PT, R2, UR11, PT ;  /* 0x0000000b02007c0c */ /* 0x000fda000bf26070 */
[----:B------:R-:W-:Y:S01]  /*02d0*/  @P1 VIADD R5, R5, 0x1 ;  /* 0x0000000105051836 */ /* 0x000fe20000000000 */
[----:B------:R-:W-:-:S04]  /*02e0*/  @!P2 LOP3.LUT R5, RZ, UR11, RZ, 0x33, !PT ;  /* 0x0000000bff05ac12 */ /* 0x000fc8000f8e33ff */
[----:B------:R-:W-:-:S05]  /*02f0*/  IADD3 R3, PT, PT, -R5, RZ, RZ ;  /* 0x000000ff05037210 */ /* 0x000fca0007ffe1ff */
[----:B------:R-:W-:-:S04]  /*0300*/  IMAD R2, R3, UR11, R0 ;  /* 0x0000000b03027c24 */ /* 0x000fc8000f8e0200 */
[C---:B------:R-:W-:Y:S01]  /*0310*/  IMAD R4, R2.reuse, UR10, R5 ;  /* 0x0000000a02047c24 */ /* 0x040fe2000f8e0205 */
[----:B------:R-:W-:Y:S01]  /*0320*/  IADD3 R2, PT, PT, R2, UR5, RZ ;  /* 0x0000000502027c10 */ /* 0x000fe2000fffe0ff */
[----:B------:R-:W-:-:S05]  /*0330*/  VIADD R5, R5, UR4 ;  /* 0x0000000405057c36 */ /* 0x000fca0008000000 */
[----:B------:R-:W-:-:S05]  /*0340*/  SHF.R.S32.HI R3, RZ, 0x1f, R5 ;  /* 0x0000001fff037819 */ /* 0x000fca0000011405 */
[----:B------:R-:W-:Y:S02]  /*0350*/  IMAD R6, R3, UR12, RZ ;  /* 0x0000000c03067c24 */ /* 0x000fe4000f8e02ff */
[----:B------:R-:W-:Y:S02]  /*0360*/  IMAD.MOV.U32 R3, RZ, RZ, RZ ;  /* 0x000000ffff037224 */ /* 0x000fe400078e00ff */
[----:B------:R-:W-:-:S04]  /*0370*/  IMAD.WIDE.U32 R2, R5, UR12, R2 ;  /* 0x0000000c05027c25 */ /* 0x000fc8000f8e0002 */
[----:B------:R-:W-:Y:S01]  /*0380*/  IMAD R5, R5, UR13, R6 ;  /* 0x0000000d05057c24 */ /* 0x000fe2000f8e0206 */
[----:B--2---:R-:W-:Y:S01]  /*0390*/  STS.U8 [R0+UR6], R7 ;  /* 0x0000000700007988 */ /* 0x004fe20008000006 */
[----:B------:R-:W-:Y:S06]  /*03a0*/  BAR.SYNC.DEFER_BLOCKING 0x0 ;  /* 0x0000000000007b1d */ /* 0x000fec0000010000 */
[----:B------:R-:W0:Y:S01]  /*03b0*/  LDS.U8 R9, [R4+UR6] ;  /* 0x0000000604097984 */ /* 0x000e220008000000 */
[----:B------:R-:W1:Y:S02]  /*03c0*/  LDCU.64 UR6, c[0x0][0x380] ;  /* 0x00007000ff0677ac */ /* 0x000e640008000a00 */
[----:B-1----:R-:W-:-:S04]  /*03d0*/  IADD3 R2, P0, PT, R2, UR6, RZ ;  /* 0x0000000602027c10 */ /* 0x002fc8000ff1e0ff */
[----:B------:R-:W-:-:S05]  /*03e0*/  IADD3.X R3, PT, PT, R3, UR7, R5, P0, !PT ;  /* 0x0000000703037c10 */ /* 0x000fca00087fe405 */
[----:B0-----:R-:W-:Y:S01]  /*03f0*/  STG.E.U8 desc[UR8][R2.64], R9 ;  /* 0x0000000902007986 */ /* 0x001fe2000c101108 */
[----:B------:R-:W-:Y:S05]  /*0400*/  EXIT ;  /* 0x000000000000794d */ /* 0x000fea0003800000 */
.L_x_0:
[----:B------:R-:W-:-:S00]  /*0410*/  BRA `(.L_x_0) ;  /* 0xfffffffc00fc7947 */ /* 0x000fc0000383ffff */
[----:B------:R-:W-:-:S00]  /*0420*/  NOP ;  /* 0x0000000000007918 */ /* 0x000fc00000000000 */
        /* <DEDUP_REMOVED lines=13> */
.L_x_7:


//--------------------- .text._ZN17fastertransformer42transpose_COL32_ROW_rebuild_padding_kernelEPaPKaPKiiiiiiPKfS6_ii --------------------------
	.section	.text._ZN17fastertransformer42transpose_COL32_ROW_rebuild_padding_kernelEPaPKaPKiiiiiiPKfS6_ii,"ax",@progbits
	.align	128
        .global         _ZN17fastertransformer42transpose_COL32_ROW_rebuild_padding_kernelEPaPKaPKiiiiiiPKfS6_ii
        .type           _ZN17fastertransformer42transpose_COL32_ROW_rebuild_padding_kernelEPaPKaPKiiiiiiPKfS6_ii,@function
        .size           _ZN17fastertransformer42transpose_COL32_ROW_rebuild_padding_kernelEPaPKaPKiiiiiiPKfS6_ii,(.L_x_8 - _ZN17fastertransformer42transpose_COL32_ROW_rebuild_padding_kernelEPaPKaPKiiiiiiPKfS6_ii)
        .other          _ZN17fastertransformer42transpose_COL32_ROW_rebuild_padding_kernelEPaPKaPKiiiiiiPKfS6_ii,@"STO_CUDA_ENTRY STV_DEFAULT"
_ZN17fastertransformer42transpose_COL32_ROW_rebuild_padding_kernelEPaPKaPKiiiiiiPKfS6_ii:
.text._ZN17fastertransformer42transpose_COL32_ROW_rebuild_padding_kernelEPaPKaPKiiiiiiPKfS6_ii:
[----:B------:R-:W-:Y:S01]  /*0000*/  LDC R1, c[0x0][0x37c] ;  /* 0x0000df00ff017b82 */ /* 0x000fe20000000800 */
[----:B------:R-:W0:Y:S07]  /*0010*/  S2R R7, SR_CTAID.X ;  /* 0x0000000000077919 */ /* 0x000e2e0000002500 */
[----:B------:R-:W1:Y:S01]  /*0020*/  S2UR UR6, SR_CTAID.Y ;  /* 0x00000000000679c3 */ /* 0x000e620000002600 */
[----:B------:R-:W2:Y:S07]  /*0030*/  LDCU.64 UR4, c[0x0][0x358] ;  /* 0x00006b00ff0477ac */ /* 0x000eae0008000a00 */
[----:B------:R-:W1:Y:S08]  /*0040*/  LDC R8, c[0x0][0x3a0] ;  /* 0x0000e800ff087b82 */ /* 0x000e700000000800 */
[----:B------:R-:W3:Y:S01]  /*0050*/  LDC.64 R4, c[0x0][0x390] ;  /* 0x0000e400ff047b82 */ /* 0x000ee20000000a00 */
[----:B-1----:R-:W-:-:S05]  /*0060*/  IMAD R0, R8, UR6, RZ ;  /* 0x0000000608007c24 */ /* 0x002fca000f8e02ff */
[----:B0-----:R-:W-:-:S04]  /*0070*/  IADD3 R3, P0, PT, R0, R7, RZ ;  /* 0x0000000700037210 */ /* 0x001fc80007f1e0ff */
[----:B------:R-:W-:Y:S02]  /*0080*/  LEA.HI.X.SX32 R0, R0, RZ, 0x1, P0 ;  /* 0x000000ff00007211 */ /* 0x000fe400000f0eff */
[----:B---3--:R-:W-:-:S04]  /*0090*/  LEA R2, P0, R3, R4, 0x2 ;  /* 0x0000000403027211 */ /* 0x008fc800078010ff */
[----:B------:R-:W-:-:S05]  /*00a0*/  LEA.HI.X R3, R3, R5, R0, 0x2, P0 ;  /* 0x0000000503037211 */ /* 0x000fca00000f1400 */
[----:B--2---:R-:W2:Y:S02]  /*00b0*/  LDG.E.CONSTANT R0, desc[UR4][R2.64] ;  /* 0x0000000402007981 */ /* 0x004ea4000c1e9900 */
[----:B--2---:R-:W-:-:S13]  /*00c0*/  ISETP.GE.AND P0, PT, R0, RZ, PT ;  /* 0x000000ff0000720c */ /* 0x004fda0003f06270 */
[----:B------:R-:W-:Y:S05]  /*00d0*/  @!P0 EXIT ;  /* 0x000000000000894d */ /* 0x000fea0003800000 */
[----:B------:R-:W0:Y:S01]  /*00e0*/  S2R R6, SR_TID.X ;  /* 0x0000000000067919 */ /* 0x000e220000002100 */
[----:B------:R-:W1:Y:S01]  /*00f0*/  LDC R10, c[0x0][0x3a4] ;  /* 0x0000e900ff0a7b82 */ /* 0x000e620000000800 */
[----:B------:R-:W2:Y:S01]  /*0100*/  LDCU.64 UR8, c[0x0][0x3c0] ;  /* 0x00007800ff0877ac */ /* 0x000ea20008000a00 */
[----:B------:R-:W1:Y:S06]  /*0110*/  S2R R9, SR_TID.Y ;  /* 0x0000000000097919 */ /* 0x000e6c0000002200 */
[----:B------:R-:W3:Y:S01]  /*0120*/  LDC.64 R4, c[0x0][0x388] ;  /* 0x0000e200ff047b82 */ /* 0x000ee20000000a00 */
[----:B0-----:R-:W-:-:S05]  /*0130*/  IMAD.SHL.U32 R6, R6, 0x4, RZ ;  /* 0x0000000406067824 */ /* 0x001fca00078e00ff */
[----:B------:R-:W-:-:S05]  /*0140*/  LOP3.LUT R2, R6, 0x1c, RZ, 0xc0, !PT ;  /* 0x0000001c06027812 */ /* 0x000fca00078ec0ff */
[----:B------:R-:W-:Y:S01]  /*0150*/  IMAD R3, R7, 0x20, R2 ;  /* 0x0000002007037824 */ /* 0x000fe200078e0202 */
[----:B------:R-:W-:-:S05]  /*0160*/  LOP3.LUT R2, R6, 0xfe0, RZ, 0xc0, !PT ;  /* 0x00000fe006027812 */ /* 0x000fca00078ec0ff */
[----:B------:R-:W-:Y:S02]  /*0170*/  IMAD R3, R2, R8, R3 ;  /* 0x0000000802037224 */ /* 0x000fe400078e0203 */
[----:B-1----:R-:W-:Y:S01]  /*0180*/  IMAD R2, R10, UR6, R9 ;  /* 0x000000060a027c24 */ /* 0x002fe2000f8e0209 */
[----:B------:R-:W0:Y:S03]  /*0190*/  LDCU UR6, c[0x0][0x3a8] ;  /* 0x00007500ff0677ac */ /* 0x000e260008000800 */
[----:B--2---:R-:W-:-:S05]  /*01a0*/  IMAD R2, R2, UR8, R3 ;  /* 0x0000000802027c24 */ /* 0x004fca000f8e0203 */
[----:B------:R-:W-:-:S05]  /*01b0*/  SHF.R.S32.HI R3, RZ, 0x2, R2 ;  /* 0x00000002ff037819 */ /* 0x000fca0000011402 */
[----:B---3--:R-:W-:Y:S02]  /*01c0*/  IMAD.WIDE R4, R3, 0x4, R4 ;  /* 0x0000000403047825 */ /* 0x008fe400078e0204 */
[----:B------:R-:W1:Y:S04]  /*01d0*/  LDC.64 R2, c[0x0][0x380] ;  /* 0x0000e000ff027b82 */ /* 0x000e680000000a00 */
[----:B------:R-:W2:Y:S01]  /*01e0*/  LDG.E.CONSTANT R4, desc[UR4][R4.64] ;  /* 0x0000000404047981 */ /* 0x000ea2000c1e9900 */
[----:B0-----:R-:W-:-:S04]  /*01f0*/  IMAD R7, R9, UR6, R6 ;  /* 0x0000000609077c24 */ /* 0x001fc8000f8e0206 */
[----:B------:R-:W-:-:S05]  /*0200*/  IMAD R7, R0, UR9, R7 ;  /* 0x0000000900077c24 */ /* 0x000fca000f8e0207 */
[----:B------:R-:W-:-:S05]  /*0210*/  SHF.R.S32.HI R7, RZ, 0x2, R7 ;  /* 0x00000002ff077819 */ /* 0x000fca0000011407 */
[----:B-1----:R-:W-:Y:S01]  /*0220*/  IMAD.WIDE R2, R7, 0x4, R2 ;  /* 0x0000000407027825 */ /* 0x002fe200078e0202 */
[--C-:B--2---:R-:W-:Y:S02]  /*0230*/  SHF.R.S32.HI R9, RZ, 0x8, R4.reuse ;  /* 0x00000008ff097819 */ /* 0x104fe40000011404 */
[--C-:B------:R-:W-:Y:S02]  /*0240*/  SHF.R.S32.HI R6, RZ, 0x10, R4.reuse ;  /* 0x00000010ff067819 */ /* 0x100fe40000011404 */
[----:B------:R-:W-:Y:S02]  /*0250*/  SHF.R.S32.HI R8, RZ, 0x18, R4 ;  /* 0x00000018ff087819 */ /* 0x000fe40000011404 */
[----:B------:R-:W-:Y:S02]  /*0260*/  SGXT R0, R4, 0x8 ;  /* 0x000000080400781a */ /* 0x000fe40000000200 */
[----:B------:R-:W-:Y:S02]  /*0270*/  SGXT R9, R9, 0x8 ;  /* 0x000000080909781a */ /* 0x000fe40000000200 */
[----:B------:R-:W-:-:S02]  /*0280*/  SGXT R6, R6, 0x8 ;  /* 0x000000080606781a */ /* 0x000fc40000000200 */
[----:B------:R-:W-:Y:S02]  /*0290*/  SGXT R5, R8, 0x8 ;  /* 0x000000080805781a */ /* 0x000fe40000000200 */
[----:B------:R-:W-:Y:S02]  /*02a0*/  PRMT R0, R0, 0x3340, R9 ;  /* 0x0000334000007816 */ /* 0x000fe40000000009 */
[----:B------:R-:W-:-:S04]  /*02b0*/  PRMT R5, R6, 0x3340, R5 ;  /* 0x0000334006057816 */ /* 0x000fc80000000005 */
[----:B------:R-:W-:-:S05]  /*02c0*/  PRMT R5, R0, 0x5410, R5 ;  /* 0x0000541000057816 */ /* 0x000fca0000000005 */
[----:B------:R-:W-:Y:S01]  /*02d0*/  STG.E desc[UR4][R2.64], R5 ;  /* 0x0000000502007986 */ /* 0x000fe2000c101904 */
[----:B------:R-:W-:Y:S05]  /*02e0*/  EXIT ;  /* 0x000000000000794d */ /* 0x000fea0003800000 */
.L_x_1:
        /* <DEDUP_REMOVED lines=9> */
.L_x_8:


//--------------------- .text._ZN17fastertransformer26transpose_COL32_ROW_kernelEPaPKaiiiiPKfS4_ii --------------------------
	.section	.text._ZN17fastertransformer26transpose_COL32_ROW_kernelEPaPKaiiiiPKfS4_ii,"ax",@progbits
	.align	128
        .global         _ZN17fastertransformer26transpose_COL32_ROW_kernelEPaPKaiiiiPKfS4_ii
        .type           _ZN17fastertransformer26transpose_COL32_ROW_kernelEPaPKaiiiiPKfS4_ii,@function
        .size           _ZN17fastertransformer26transpose_COL32_ROW_kernelEPaPKaiiiiPKfS4_ii,(.L_x_9 - _ZN17fastertransformer26transpose_COL32_ROW_kernelEPaPKaiiiiPKfS4_ii)
        .other          _ZN17fastertransformer26transpose_COL32_ROW_kernelEPaPKaiiiiPKfS4_ii,@"STO_CUDA_ENTRY STV_DEFAULT"
_ZN17fastertransformer26transpose_COL32_ROW_kernelEPaPKaiiiiPKfS4_ii:
.text._ZN17fastertransformer26transpose_COL32_ROW_kernelEPaPKaiiiiPKfS4_ii:
[----:B------:R-:W-:Y:S01]  /*0000*/  LDC R1, c[0x0][0x37c] ;  /* 0x0000df00ff017b82 */ /* 0x000fe20000000800 */
[----:B------:R-:W0:Y:S07]  /*0010*/  S2R R0, SR_TID.X ;  /* 0x0000000000007919 */ /* 0x000e2e0000002100 */
[----:B------:R-:W1:Y:S01]  /*0020*/  S2UR UR6, SR_CTAID.Y ;  /* 0x00000000000679c3 */ /* 0x000e620000002600 */
[----:B------:R-:W2:Y:S01]  /*0030*/  LDCU.64 UR8, c[0x0][0x3b0] ;  /* 0x00007600ff0877ac */ /* 0x000ea20008000a00 */
[----:B------:R-:W3:Y:S01]  /*0040*/  S2R R9, SR_CTAID.X ;  /* 0x0000000000097919 */ /* 0x000ee20000002500 */
[----:B------:R-:W4:Y:S01]  /*0050*/  LDCU.64 UR4, c[0x0][0x358] ;  /* 0x00006b00ff0477ac */ /* 0x000f220008000a00 */
[----:B------:R-:W1:Y:S04]  /*0060*/  S2R R11, SR_TID.Y ;  /* 0x00000000000b7919 */ /* 0x000e680000002200 */
[----:B------:R-:W5:Y:S08]  /*0070*/  LDC R8, c[0x0][0x394] ;  /* 0x0000e500ff087b82 */ /* 0x000f700000000800 */
[----:B------:R-:W1:Y:S08]  /*0080*/  LDC.64 R2, c[0x0][0x398] ;  /* 0x0000e600ff027b82 */ /* 0x000e700000000a00 */
[----:B------:R-:W4:Y:S01]  /*0090*/  LDC.64 R6, c[0x0][0x388] ;  /* 0x0000e200ff067b82 */ /* 0x000f220000000a00 */
[----:B0-----:R-:W-:-:S05]  /*00a0*/  IMAD.SHL.U32 R0, R0, 0x4, RZ ;  /* 0x0000000400007824 */ /* 0x001fca00078e00ff */
[C---:B------:R-:W-:Y:S02]  /*00b0*/  LOP3.LUT R4, R0.reuse, 0x1c, RZ, 0xc0, !PT ;  /* 0x0000001c00047812 */ /* 0x040fe400078ec0ff */
[----:B------:R-:W-:Y:S01]  /*00c0*/  LOP3.LUT R5, R0, 0xfe0, RZ, 0xc0, !PT ;  /* 0x00000fe000057812 */ /* 0x000fe200078ec0ff */
[----:B-1----:R-:W-:Y:S02]  /*00d0*/  IMAD R2, R2, UR6, R11 ;  /* 0x0000000602027c24 */ /* 0x002fe4000f8e020b */
[----:B---3--:R-:W-:-:S04]  /*00e0*/  IMAD R4, R9, 0x20, R4 ;  /* 0x0000002009047824 */ /* 0x008fc800078e0204 */
[----:B-----5:R-:W-:-:S04]  /*00f0*/  IMAD R5, R5, R8, R4 ;  /* 0x0000000805057224 */ /* 0x020fc800078e0204 */
[----:B--2---:R-:W-:-:S05]  /*0100*/  IMAD R2, R2, UR9, R5 ;  /* 0x0000000902027c24 */ /* 0x004fca000f8e0205 */
[----:B------:R-:W-:-:S05]  /*0110*/  SHF.R.S32.HI R5, RZ, 0x2, R2 ;  /* 0x00000002ff057819 */ /* 0x000fca0000011402 */
[----:B----4-:R-:W-:Y:S02]  /*0120*/  IMAD.WIDE R6, R5, 0x4, R6 ;  /* 0x0000000405067825 */ /* 0x010fe400078e0206 */
[----:B------:R-:W0:Y:S04]  /*0130*/  LDC.64 R4, c[0x0][0x380] ;  /* 0x0000e000ff047b82 */ /* 0x000e280000000a00 */
[----:B------:R-:W2:Y:S01]  /*0140*/  LDG.E.CONSTANT R6, desc[UR4][R6.64] ;  /* 0x0000000406067981 */ /* 0x000ea2000c1e9900 */
[----:B------:R-:W-:Y:S02]  /*0150*/  IMAD R3, R11, R3, R0 ;  /* 0x000000030b037224 */ /* 0x000fe400078e0200 */
[----:B------:R-:W-:-:S04]  /*0160*/  IMAD R0, R8, UR6, R9 ;  /* 0x0000000608007c24 */ /* 0x000fc8000f8e0209 */
[----:B------:R-:W-:Y:S01]  /*0170*/  IMAD R0, R0, UR8, R3 ;  /* 0x0000000800007c24 */ /* 0x000fe2000f8e0203 */
[--C-:B--2---:R-:W-:Y:S02]  /*0180*/  SHF.R.S32.HI R9, RZ, 0x8, R6.reuse ;  /* 0x00000008ff097819 */ /* 0x104fe40000011406 */
[--C-:B------:R-:W-:Y:S02]  /*0190*/  SHF.R.S32.HI R8, RZ, 0x10, R6.reuse ;  /* 0x00000010ff087819 */ /* 0x100fe40000011406 */
[----:B------:R-:W-:Y:S02]  /*01a0*/  SHF.R.S32.HI R3, RZ, 0x18, R6 ;  /* 0x00000018ff037819 */ /* 0x000fe40000011406 */
[----:B------:R-:W-:Y:S02]  /*01b0*/  SGXT R2, R6, 0x8 ;  /* 0x000000080602781a */ /* 0x000fe40000000200 */
[----:B------:R-:W-:Y:S02]  /*01c0*/  SGXT R9, R9, 0x8 ;  /* 0x000000080909781a */ /* 0x000fe40000000200 */
[----:B------:R-:W-:-:S02]  /*01d0*/  SGXT R8, R8, 0x8 ;  /* 0x000000080808781a */ /* 0x000fc40000000200 */
[----:B------:R-:W-:Y:S02]  /*01e0*/  SGXT R7, R3, 0x8 ;  /* 0x000000080307781a */ /* 0x000fe40000000200 */
[----:B------:R-:W-:Y:S02]  /*01f0*/  SHF.R.S32.HI R3, RZ, 0x2, R0 ;  /* 0x00000002ff037819 */ /* 0x000fe40000011400 */
[----:B------:R-:W-:Y:S02]  /*0200*/  PRMT R2, R2, 0x3340, R9 ;  /* 0x0000334002027816 */ /* 0x000fe40000000009 */
[----:B------:R-:W-:Y:S01]  /*0210*/  PRMT R7, R8, 0x3340, R7 ;  /* 0x0000334008077816 */ /* 0x000fe20000000007 */
[----:B0-----:R-:W-:-:S03]  /*0220*/  IMAD.WIDE R4, R3, 0x4, R4 ;  /* 0x0000000403047825 */ /* 0x001fc600078e0204 */
[----:B------:R-:W-:-:S05]  /*0230*/  PRMT R7, R2, 0x5410, R7 ;  /* 0x0000541002077816 */ /* 0x000fca0000000007 */
[----:B------:R-:W-:Y:S01]  /*0240*/  STG.E desc[UR4][R4.64], R7 ;  /* 0x0000000704007986 */ /* 0x000fe2000c101904 */
[----:B------:R-:W-:Y:S05]  /*0250*/  EXIT ;  /* 0x000000000000794d */ /* 0x000fea0003800000 */
.L_x_2:
        /* <DEDUP_REMOVED lines=10> */
.L_x_9:


//--------------------- .text._ZN17fastertransformer38transpose_COL32_rebuild_padding_kernelEPaPKaPKiiiiiiPKfS6_i --------------------------
	.section	.text._ZN17fastertransformer38transpose_COL32_rebuild_padding_kernelEPaPKaPKiiiiiiPKfS6_i,"ax",@progbits
	.align	128
        .global         _ZN17fastertransformer38transpose_COL32_rebuild_padding_kernelEPaPKaPKiiiiiiPKfS6_i
        .type           _ZN17fastertransformer38transpose_COL32_rebuild_padding_kernelEPaPKaPKiiiiiiPKfS6_i,@function
        .size           _ZN17fastertransformer38transpose_COL32_rebuild_padding_kernelEPaPKaPKiiiiiiPKfS6_i,(.L_x_10 - _ZN17fastertransformer38transpose_COL32_rebuild_padding_kernelEPaPKaPKiiiiiiPKfS6_i)
        .other          _ZN17fastertransformer38transpose_COL32_rebuild_padding_kernelEPaPKaPKiiiiiiPKfS6_i,@"STO_CUDA_ENTRY STV_DEFAULT"
_ZN17fastertransformer38transpose_COL32_rebuild_padding_kernelEPaPKaPKiiiiiiPKfS6_i:
.text._ZN17fastertransformer38transpose_COL32_rebuild_padding_kernelEPaPKaPKiiiiiiPKfS6_i:
        /* <DEDUP_REMOVED lines=16> */
[----:B------:R-:W2:Y:S01]  /*0100*/  LDCU UR7, c[0x0][0x3c0] ;  /* 0x00007800ff0777ac */ /* 0x000ea20008000800 */
        /* <DEDUP_REMOVED lines=9> */
[----:B--2---:R-:W-:Y:S01]  /*01a0*/  IMAD R3, R3, UR7, R6 ;  /* 0x0000000703037c24 */ /* 0x004fe2000f8e0206 */
[----:B------:R-:W1:Y:S04]  /*01b0*/  LDCU UR7, c[0x0][0x398] ;  /* 0x00007300ff0777ac */ /* 0x000e680008000800 */
[----:B------:R-:W-:-:S05]  /*01c0*/  SHF.R.S32.HI R3, RZ, 0x2, R3 ;  /* 0x00000002ff037819 */ /* 0x000fca0000011403 */
[----:B---3--:R-:W-:-:S06]  /*01d0*/  IMAD.WIDE R4, R3, 0x4, R4 ;  /* 0x0000000403047825 */ /* 0x008fcc00078e0204 */
[----:B------:R-:W2:Y:S01]  /*01e0*/  LDG.E.CONSTANT R4, desc[UR4][R4.64] ;  /* 0x0000000404047981 */ /* 0x000ea2000c1e9900 */
[----:B0-----:R-:W-:Y:S02]  /*01f0*/  IMAD R6, R7, UR6, R2 ;  /* 0x0000000607067c24 */ /* 0x001fe4000f8e0202 */
[----:B------:R-:W0:Y:S03]  /*0200*/  LDC.64 R2, c[0x0][0x380] ;  /* 0x0000e000ff027b82 */ /* 0x000e260000000a00 */
[C---:B------:R-:W-:Y:S02]  /*0210*/  LOP3.LUT R7, R6.reuse, 0x1f, RZ, 0xc0, !PT ;  /* 0x0000001f06077812 */ /* 0x040fe400078ec0ff */
[----:B------:R-:W-:-:S05]  /*0220*/  LOP3.LUT R6, R6, 0xffffffe0, RZ, 0xc0, !PT ;  /* 0xffffffe006067812 */ /* 0x000fca00078ec0ff */
[----:B-1----:R-:W-:-:S04]  /*0230*/  IMAD R7, R6, UR7, R7 ;  /* 0x0000000706077c24 */ /* 0x002fc8000f8e0207 */
[----:B------:R-:W-:-:S05]  /*0240*/  IMAD R7, R0, 0x20, R7 ;  /* 0x0000002000077824 */ /* 0x000fca00078e0207 */
[----:B------:R-:W-:-:S05]  /*0250*/  SHF.R.S32.HI R7, RZ, 0x2, R7 ;  /* 0x00000002ff077819 */ /* 0x000fca0000011407 */
[----:B0-----:R-:W-:Y:S01]  /*0260*/  IMAD.WIDE R2, R7, 0x4, R2 ;  /* 0x0000000407027825 */ /* 0x001fe200078e0202 */
        /* <DEDUP_REMOVED lines=12> */
.L_x_3:
        /* <DEDUP_REMOVED lines=13> */
.L_x_10:


//--------------------- .text._ZN17fastertransformer38transpose_COL32_rebuild_padding_kernelEPaPKiS2_iiiiiPKfS4_S4_i --------------------------
	.section	.text._ZN17fastertransformer38transpose_COL32_rebuild_padding_kernelEPaPKiS2_iiiiiPKfS4_S4_i,"ax",@progbits
	.align	128
        .global         _ZN17fastertransformer38transpose_COL32_rebuild_padding_kernelEPaPKiS2_iiiiiPKfS4_S4_i
        .type           _ZN17fastertransformer38transpose_COL32_rebuild_padding_kernelEPaPKiS2_iiiiiPKfS4_S4_i,@function
        .size           _ZN17fastertransformer38transpose_COL32_rebuild_padding_kernelEPaPKiS2_iiiiiPKfS4_S4_i,(.L_x_11 - _ZN17fastertransformer38transpose_COL32_rebuild_padding_kernelEPaPKiS2_iiiiiPKfS4_S4_i)
        .other          _ZN17fastertransformer38transpose_COL32_rebuild_padding_kernelEPaPKiS2_iiiiiPKfS4_S4_i,@"STO_CUDA_ENTRY STV_DEFAULT"
_ZN17fastertransformer38transpose_COL32_rebuild_padding_kernelEPaPKiS2_iiiiiPKfS4_S4_i:
.text._ZN17fastertransformer38transpose_COL32_rebuild_padding_kernelEPaPKiS2_iiiiiPKfS4_S4_i:
        /* <DEDUP_REMOVED lines=11> */
[----:B--2---:R-:W2:Y:S01]  /*00b0*/  LDG.E.CONSTANT R0, desc[UR4][R8.64] ;  /* 0x0000000408007981 */ /* 0x004ea2000c1e9900 */
[----:B------:R-:W0:Y:S08]  /*00c0*/  LDC.64 R2, c[0x0][0x3b0] ;  /* 0x0000ec00ff027b82 */ /* 0x000e300000000a00 */
[----:B------:R-:W1:Y:S08]  /*00d0*/  LDC.64 R4, c[0x0][0x3b8] ;  /* 0x0000ee00ff047b82 */ /* 0x000e700000000a00 */
[----:B------:R-:W3:Y:S01]  /*00e0*/  LDC.64 R6, c[0x0][0x3c0] ;  /* 0x0000f000ff067b82 */ /* 0x000ee20000000a00 */
[----:B0-----:R0:W5:Y:S04]  /*00f0*/  LDG.E.CONSTANT R10, desc[UR4][R2.64] ;  /* 0x00000004020a7981 */ /* 0x001168000c1e9900 */
[----:B-1----:R0:W5:Y:S04]  /*0100*/  LDG.E.CONSTANT R11, desc[UR4][R4.64] ;  /* 0x00000004040b7981 */ /* 0x002168000c1e9900 */
[----:B---3--:R0:W5:Y:S01]  /*0110*/  LDG.E.CONSTANT R7, desc[UR4][R6.64] ;  /* 0x0000000406077981 */ /* 0x008162000c1e9900 */
[----:B--2---:R-:W-:-:S13]  /*0120*/  ISETP.GE.AND P0, PT, R0, RZ, PT ;  /* 0x000000ff0000720c */ /* 0x004fda0003f06270 */
[----:B0-----:R-:W-:Y:S05]  /*0130*/  @!P0 EXIT ;  /* 0x000000000000894d */ /* 0x001fea0003800000 */
        /* <DEDUP_REMOVED lines=12> */
[----:B--2---:R-:W-:Y:S02]  /*0200*/  IMAD R9, R6, UR7, R9 ;  /* 0x0000000706097c24 */ /* 0x004fe4000f8e0209 */
[----:B-----5:R-:W-:Y:S01]  /*0210*/  FMUL.FTZ R10, R10, R11 ;  /* 0x0000000b0a0a7220 */ /* 0x020fe20000410000 */
[----:B------:R-:W1:Y:S01]  /*0220*/  LDCU UR7, c[0x0][0x398] ;  /* 0x00007300ff0777ac */ /* 0x000e620008000800 */
[----:B---3--:R-:W-:-:S05]  /*0230*/  IMAD.WIDE R4, R9, 0x4, R4 ;  /* 0x0000000409047825 */ /* 0x008fca00078e0204 */
[----:B------:R-:W2:Y:S04]  /*0240*/  LDG.E.CONSTANT R6, desc[UR4][R4.64] ;  /* 0x0000000404067981 */ /* 0x000ea8000c1e9900 */
[----:B------:R-:W3:Y:S04]  /*0250*/  LDG.E.CONSTANT R9, desc[UR4][R4.64+0x8] ;  /* 0x0000080404097981 */ /* 0x000ee8000c1e9900 */
[----:B------:R-:W4:Y:S04]  /*0260*/  LDG.E.CONSTANT R8, desc[UR4][R4.64+0x4] ;  /* 0x0000040404087981 */ /* 0x000f28000c1e9900 */
[----:B------:R0:W4:Y:S01]  /*0270*/  LDG.E.CONSTANT R12, desc[UR4][R4.64+0xc] ;  /* 0x00000c04040c7981 */ /* 0x000122000c1e9900 */
[----:B------:R-:W-:Y:S01]  /*0280*/  FMUL.FTZ R7, R10, R7 ;  /* 0x000000070a077220 */ /* 0x000fe20000410000 */
[----:B0-----:R-:W-:-:S02]  /*0290*/  IMAD R4, R2, UR6, R3 ;  /* 0x0000000602047c24 */ /* 0x001fc4000f8e0203 */
[----:B------:R-:W0:Y:S03]  /*02a0*/  LDC.64 R2, c[0x0][0x380] ;  /* 0x0000e000ff027b82 */ /* 0x000e260000000a00 */
[C---:B------:R-:W-:Y:S02]  /*02b0*/  LOP3.LUT R5, R4.reuse, 0x1f, RZ, 0xc0, !PT ;  /* 0x0000001f04057812 */ /* 0x040fe400078ec0ff */
[----:B------:R-:W-:-:S05]  /*02c0*/  LOP3.LUT R4, R4, 0xffffffe0, RZ, 0xc0, !PT ;  /* 0xffffffe004047812 */ /* 0x000fca00078ec0ff */
[----:B-1----:R-:W-:-:S04]  /*02d0*/  IMAD R5, R4, UR7, R5 ;  /* 0x0000000704057c24 */ /* 0x002fc8000f8e0205 */
[----:B------:R-:W-:-:S05]  /*02e0*/  IMAD R5, R0, 0x20, R5 ;  /* 0x0000002000057824 */ /* 0x000fca00078e0205 */
[----:B------:R-:W-:-:S05]  /*02f0*/  SHF.R.S32.HI R5, RZ, 0x2, R5 ;  /* 0x00000002ff057819 */ /* 0x000fca0000011405 */
[----:B0-----:R-:W-:Y:S01]  /*0300*/  IMAD.WIDE R2, R5, 0x4, R2 ;  /* 0x0000000405027825 */ /* 0x001fe200078e0202 */
[----:B--2---:R-:W-:Y:S02]  /*0310*/  I2FP.F32.S32 R6, R6 ;  /* 0x0000000600067245 */ /* 0x004fe40000201400 */
[----:B---3--:R-:W-:-:S03]  /*0320*/  I2FP.F32.S32 R10, R9 ;  /* 0x00000009000a7245 */ /* 0x008fc60000201400 */
[C---:B------:R-:W-:Y:S01]  /*0330*/  FMUL.FTZ R6, R7.reuse, R6 ;  /* 0x0000000607067220 */ /* 0x040fe20000410000 */
[----:B----4-:R-:W-:Y:S01]  /*0340*/  I2FP.F32.S32 R8, R8 ;  /* 0x0000000800087245 */ /* 0x010fe20000201400 */
[----:B------:R-:W-:Y:S01]  /*0350*/  FMUL.FTZ R10, R7, R10 ;  /* 0x0000000a070a7220 */ /* 0x000fe20000410000 */
[----:B------:R-:W-:-:S03]  /*0360*/  I2FP.F32.S32 R12, R12 ;  /* 0x0000000c000c7245 */ /* 0x000fc60000201400 */
[C---:B------:R-:W-:Y:S02]  /*0370*/  FMUL.FTZ R8, R7.reuse, R8 ;  /* 0x0000000807087220 */ /* 0x040fe40000410000 */
[----:B------:R-:W-:Y:S01]  /*0380*/  FMUL.FTZ R12, R7, R12 ;  /* 0x0000000c070c7220 */ /* 0x000fe20000410000 */
[----:B------:R-:W-:Y:S08]  /*0390*/  F2I.S8.NTZ R6, R6 ;  /* 0x0000000600067305 */ /* 0x000ff00000202100 */
[----:B------:R-:W0:Y:S08]  /*03a0*/  F2I.S8.NTZ R9, R8 ;  /* 0x0000000800097305 */ /* 0x000e300000202100 */
[----:B------:R-:W-:Y:S08]  /*03b0*/  F2I.S8.NTZ R10, R10 ;  /* 0x0000000a000a7305 */ /* 0x000ff00000202100 */
[----:B------:R-:W1:Y:S01]  /*03c0*/  F2I.S8.NTZ R7, R12 ;  /* 0x0000000c00077305 */ /* 0x000e620000202100 */
[----:B0-----:R-:W-:-:S02]  /*03d0*/  PRMT R6, R6, 0x3340, R9 ;  /* 0x0000334006067816 */ /* 0x001fc40000000009 */
[----:B-1----:R-:W-:-:S04]  /*03e0*/  PRMT R7, R10, 0x3340, R7 ;  /* 0x000033400a077816 */ /* 0x002fc80000000007 */
[----:B------:R-:W-:-:S05]  /*03f0*/  PRMT R7, R6, 0x5410, R7 ;  /* 0x0000541006077816 */ /* 0x000fca0000000007 */
[----:B------:R-:W-:Y:S01]  /*0400*/  STG.E desc[UR4][R2.64], R7 ;  /* 0x0000000702007986 */ /* 0x000fe2000c101904 */
[----:B------:R-:W-:Y:S05]  /*0410*/  EXIT ;  /* 0x000000000000794d */ /* 0x000fea0003800000 */
.L_x_4:
        /* <DEDUP_REMOVED lines=14> */
.L_x_11:


//--------------------- .text._ZN17fastertransformer22transpose_COL32_kernelEPaPKaiiiiPKfS4_ii --------------------------
	.section	.text._ZN17fastertransformer22transpose_COL32_kernelEPaPKaiiiiPKfS4_ii,"ax",@progbits
	.align	128
        .global         _ZN17fastertransformer22transpose_COL32_kernelEPaPKaiiiiPKfS4_ii
        .type           _ZN17fastertransformer22transpose_COL32_kernelEPaPKaiiiiPKfS4_ii,@function
        .size           _ZN17fastertransformer22transpose_COL32_kernelEPaPKaiiiiPKfS4_ii,(.L_x_12 - _ZN17fastertransformer22transpose_COL32_kernelEPaPKaiiiiPKfS4_ii)
        .other          _ZN17fastertransformer22transpose_COL32_kernelEPaPKaiiiiPKfS4_ii,@"STO_CUDA_ENTRY STV_DEFAULT"
_ZN17fastertransformer22transpose_COL32_kernelEPaPKaiiiiPKfS4_ii:
.text._ZN17fastertransformer22transpose_COL32_kernelEPaPKaiiiiPKfS4_ii:
        /* <DEDUP_REMOVED lines=18> */
[----:B----4-:R-:W-:-:S06]  /*0120*/  IMAD.WIDE R4, R7, 0x4, R4 ;  /* 0x0000000407047825 */ /* 0x010fcc00078e0204 */
[----:B------:R0:W2:Y:S01]  /*0130*/  LDG.E.CONSTANT R4, desc[UR4][R4.64] ;  /* 0x0000000404047981 */ /* 0x0000a2000c1e9900 */
[----:B------:R-:W-:Y:S02]  /*0140*/  IMAD R6, R11, R3, R0 ;  /* 0x000000030b067224 */ /* 0x000fe400078e0200 */
[----:B------:R-:W1:Y:S01]  /*0150*/  LDC.64 R2, c[0x0][0x380] ;  /* 0x0000e000ff027b82 */ /* 0x000e620000000a00 */
[----:B------:R-:W-:Y:S02]  /*0160*/  IMAD R0, R8, UR6, R9 ;  /* 0x0000000608007c24 */ /* 0x000fe4000f8e0209 */
[----:B------:R-:W-:-:S05]  /*0170*/  LOP3.LUT R7, R6, 0x1c, RZ, 0xc0, !PT ;  /* 0x0000001c06077812 */ /* 0x000fca00078ec0ff */
[----:B------:R-:W-:Y:S01]  /*0180*/  IMAD R0, R0, 0x20, R7 ;  /* 0x0000002000007824 */ /* 0x000fe200078e0207 */
[----:B------:R-:W-:-:S05]  /*0190*/  LOP3.LUT R7, R6, 0xffffffe0, RZ, 0xc0, !PT ;  /* 0xffffffe006077812 */ /* 0x000fca00078ec0ff */
[----:B------:R-:W-:-:S05]  /*01a0*/  IMAD R0, R7, UR8, R0 ;  /* 0x0000000807007c24 */ /* 0x000fca000f8e0200 */
[----:B0-----:R-:W-:-:S05]  /*01b0*/  SHF.R.S32.HI R5, RZ, 0x2, R0 ;  /* 0x00000002ff057819 */ /* 0x001fca0000011400 */
        /* <DEDUP_REMOVED lines=13> */
.L_x_5:
        /* <DEDUP_REMOVED lines=15> */
.L_x_12:


//--------------------- .text._ZN17fastertransformer22transpose_COL32_kernelEP5char4PK4int4iiiiPKfS6_S6_ii --------------------------
	.section	.text._ZN17fastertransformer22transpose_COL32_kernelEP5char4PK4int4iiiiPKfS6_S6_ii,"ax",@progbits
	.align	128
        .global         _ZN17fastertransformer22transpose_COL32_kernelEP5char4PK4int4iiiiPKfS6_S6_ii
        .type           _ZN17fastertransformer22transpose_COL32_kernelEP5char4PK4int4iiiiPKfS6_S6_ii,@function
        .size           _ZN17fastertransformer22transpose_COL32_kernelEP5char4PK4int4iiiiPKfS6_S6_ii,(.L_x_13 - _ZN17fastertransformer22transpose_COL32_kernelEP5char4PK4int4iiiiPKfS6_S6_ii)
        .other          _ZN17fastertransformer22transpose_COL32_kernelEP5char4PK4int4iiiiPKfS6_S6_ii,@"STO_CUDA_ENTRY STV_DEFAULT"
_ZN17fastertransformer22transpose_COL32_kernelEP5char4PK4int4iiiiPKfS6_S6_ii:
.text._ZN17fastertransformer22transpose_COL32_kernelEP5char4PK4int4iiiiPKfS6_S6_ii:
[----:B------:R-:W-:Y:S01]  /*0000*/  LDC R1, c[0x0][0x37c] ;  /* 0x0000df00ff017b82 */ /* 0x000fe20000000800 */
[----:B------:R-:W0:Y:S07]  /*0010*/  S2R R12, SR_TID.X ;  /* 0x00000000000c7919 */ /* 0x000e2e0000002100 */
[----:B------:R-:W1:Y:S01]  /*0020*/  S2UR UR6, SR_CTAID.Y ;  /* 0x00000000000679c3 */ /* 0x000e620000002600 */
[----:B------:R-:W2:Y:S01]  /*0030*/  LDCU.64 UR8, c[0x0][0x3b8] ;  /* 0x00007700ff0877ac */ /* 0x000ea20008000a00 */
[----:B------:R-:W3:Y:S01]  /*0040*/  S2R R0, SR_CTAID.X ;  /* 0x0000000000007919 */ /* 0x000ee20000002500 */
[----:B------:R-:W4:Y:S01]  /*0050*/  LDCU.64 UR4, c[0x0][0x358] ;  /* 0x00006b00ff0477ac */ /* 0x000f220008000a00 */
[----:B------:R-:W1:Y:S04]  /*0060*/  S2R R17, SR_TID.Y ;  /* 0x0000000000117919 */ /* 0x000e680000002200 */
[----:B------:R-:W5:Y:S01]  /*0070*/  LDC R13, c[0x0][0x394] ;  /* 0x0000e500ff0d7b82 */ /* 0x000f620000000800 */
[----:B------:R-:W4:Y:S07]  /*0080*/  LDCU.64 UR10, c[0x0][0x380] ;  /* 0x00007000ff0a77ac */ /* 0x000f2e0008000a00 */
[----:B------:R-:W1:Y:S08]  /*0090*/  LDC.64 R2, c[0x0][0x398] ;  /* 0x0000e600ff027b82 */ /* 0x000e700000000a00 */
[----:B------:R-:W4:Y:S01]  /*00a0*/  LDC.64 R4, c[0x0][0x388] ;  /* 0x0000e200ff047b82 */ /* 0x000f220000000a00 */
[----:B0-----:R-:W-:-:S07]  /*00b0*/  IMAD.SHL.U32 R12, R12, 0x4, RZ ;  /* 0x000000040c0c7824 */ /* 0x001fce00078e00ff */
[----:B------:R-:W4:Y:S01]  /*00c0*/  LDC.64 R14, c[0x0][0x3a0] ;  /* 0x0000e800ff0e7b82 */ /* 0x000f220000000a00 */
[C---:B------:R-:W-:Y:S02]  /*00d0*/  LOP3.LUT R7, R12.reuse, 0x1c, RZ, 0xc0, !PT ;  /* 0x0000001c0c077812 */ /* 0x040fe400078ec0ff */
[----:B------:R-:W-:-:S05]  /*00e0*/  LOP3.LUT R6, R12, 0xfe0, RZ, 0xc0, !PT ;  /* 0x00000fe00c067812 */ /* 0x000fca00078ec0ff */
[----:B------:R-:W0:Y:S01]  /*00f0*/  LDC.64 R10, c[0x0][0x3a8] ;  /* 0x0000ea00ff0a7b82 */ /* 0x000e220000000a00 */
[----:B---3--:R-:W-:Y:S02]  /*0100*/  IMAD R7, R0, 0x20, R7 ;  /* 0x0000002000077824 */ /* 0x008fe400078e0207 */
[----:B-1----:R-:W-:Y:S02]  /*0110*/  IMAD R2, R2, UR6, R17 ;  /* 0x0000000602027c24 */ /* 0x002fe4000f8e0211 */
[----:B-----5:R-:W-:-:S03]  /*0120*/  IMAD R7, R6, R13, R7 ;  /* 0x0000000d06077224 */ /* 0x020fc600078e0207 */
[----:B------:R-:W1:Y:S01]  /*0130*/  LDC.64 R8, c[0x0][0x3b0] ;  /* 0x0000ec00ff087b82 */ /* 0x000e620000000a00 */
[----:B--2---:R-:W-:-:S05]  /*0140*/  IMAD R2, R2, UR9, R7 ;  /* 0x0000000902027c24 */ /* 0x004fca000f8e0207 */
[----:B------:R-:W-:Y:S01]  /*0150*/  SHF.R.U32.HI R7, RZ, 0x2, R2 ;  /* 0x00000002ff077819 */ /* 0x000fe20000011602 */
[----:B----4-:R-:W2:Y:S04]  /*0160*/  LDG.E.CONSTANT R14, desc[UR4][R14.64] ;  /* 0x000000040e0e7981 */ /* 0x010ea8000c1e9900 */
[----:B------:R-:W-:Y:S01]  /*0170*/  IMAD.WIDE.U32 R4, R7, 0x10, R4 ;  /* 0x0000001007047825 */ /* 0x000fe200078e0004 */
[----:B0-----:R-:W2:Y:S05]  /*0180*/  LDG.E.CONSTANT R11, desc[UR4][R10.64] ;  /* 0x000000040a0b7981 */ /* 0x001eaa000c1e9900 */
[----:B------:R-:W3:Y:S04]  /*0190*/  LDG.E.128.CONSTANT R4, desc[UR4][R4.64] ;  /* 0x0000000404047981 */ /* 0x000ee8000c1e9d00 */
[----:B-1----:R-:W4:Y:S01]  /*01a0*/  LDG.E.CONSTANT R9, desc[UR4][R8.64] ;  /* 0x0000000408097981 */ /* 0x002f22000c1e9900 */
[----:B------:R-:W-:-:S02]  /*01b0*/  IMAD R3, R17, R3, R12 ;  /* 0x0000000311037224 */ /* 0x000fc400078e020c */
[----:B------:R-:W-:Y:S02]  /*01c0*/  IMAD R0, R13, UR6, R0 ;  /* 0x000000060d007c24 */ /* 0x000fe4000f8e0200 */
[----:B--2---:R-:W-:Y:S01]  /*01d0*/  FMUL.FTZ R2, R14, R11 ;  /* 0x0000000b0e027220 */ /* 0x004fe20000410000 */
[----:B---3--:R-:W-:Y:S02]  /*01e0*/  I2FP.F32.S32 R19, R4 ;  /* 0x0000000400137245 */ /* 0x008fe40000201400 */
[----:B------:R-:W-:Y:S01]  /*01f0*/  I2FP.F32.S32 R23, R6 ;  /* 0x0000000600177245 */ /* 0x000fe20000201400 */
[----:B----4-:R-:W-:Y:S01]  /*0200*/  FMUL.FTZ R2, R2, R9 ;  /* 0x0000000902027220 */ /* 0x010fe20000410000 */
[----:B------:R-:W-:Y:S02]  /*0210*/  I2FP.F32.S32 R21, R5 ;  /* 0x0000000500157245 */ /* 0x000fe40000201400 */
[----:B------:R-:W-:Y:S01]  /*0220*/  I2FP.F32.S32 R7, R7 ;  /* 0x0000000700077245 */ /* 0x000fe20000201400 */
[C---:B------:R-:W-:Y:S01]  /*0230*/  FMUL.FTZ R19, R2.reuse, R19 ;  /* 0x0000001302137220 */ /* 0x040fe20000410000 */
[C---:B------:R-:W-:Y:S01]  /*0240*/  FMUL.FTZ R23, R2.reuse, R23 ;  /* 0x0000001702177220 */ /* 0x040fe20000410000 */
[----:B------:R-:W-:-:S02]  /*0250*/  FMUL.FTZ R21, R2, R21 ;  /* 0x0000001502157220 */ /* 0x000fc40000410000 */
[----:B------:R-:W-:Y:S01]  /*0260*/  FMUL.FTZ R7, R2, R7 ;  /* 0x0000000702077220 */ /* 0x000fe20000410000 */
[C---:B------:R-:W-:Y:S01]  /*0270*/  LOP3.LUT R5, R3.reuse, 0x1c, RZ, 0xc0, !PT ;  /* 0x0000001c03057812 */ /* 0x040fe200078ec0ff */
[----:B------:R-:W-:Y:S01]  /*0280*/  F2I.S8.NTZ R19, R19 ;  /* 0x0000001300137305 */ /* 0x000fe20000202100 */
[----:B------:R-:W-:Y:S02]  /*0290*/  LOP3.LUT R3, R3, 0xffffffe0, RZ, 0xc0, !PT ;  /* 0xffffffe003037812 */ /* 0x000fe400078ec0ff */
[----:B------:R-:W-:-:S05]  /*02a0*/  LEA R0, R0, R5, 0x5 ;  /* 0x0000000500007211 */ /* 0x000fca00078e28ff */
[----:B------:R-:W0:Y:S08]  /*02b0*/  F2I.S8.NTZ R6, R21 ;  /* 0x0000001500067305 */ /* 0x000e300000202100 */
[----:B------:R-:W-:Y:S08]  /*02c0*/  F2I.S8.NTZ R23, R23 ;  /* 0x0000001700177305 */ /* 0x000ff00000202100 */
[----:B------:R-:W1:Y:S01]  /*02d0*/  F2I.S8.NTZ R4, R7 ;  /* 0x0000000700047305 */ /* 0x000e620000202100 */
[----:B------:R-:W-:Y:S01]  /*02e0*/  IMAD R3, R3, UR8, R0 ;  /* 0x0000000803037c24 */ /* 0x000fe2000f8e0200 */
[----:B0-----:R-:W-:-:S04]  /*02f0*/  PRMT R6, R19, 0x3340, R6 ;  /* 0x0000334013067816 */ /* 0x001fc80000000006 */
[----:B------:R-:W-:-:S04]  /*0300*/  IADD3 R2, P0, PT, R3, UR10, RZ ;  /* 0x0000000a03027c10 */ /* 0x000fc8000ff1e0ff */
[----:B------:R-:W-:Y:S02]  /*0310*/  IADD3.X R3, PT, PT, RZ, UR11, RZ, P0, !PT ;  /* 0x0000000bff037c10 */ /* 0x000fe400087fe4ff */
[----:B-1----:R-:W-:-:S04]  /*0320*/  PRMT R23, R23, 0x3340, R4 ;  /* 0x0000334017177816 */ /* 0x002fc80000000004 */
[----:B------:R-:W-:-:S05]  /*0330*/  PRMT R23, R6, 0x5410, R23 ;  /* 0x0000541006177816 */ /* 0x000fca0000000017 */
[----:B------:R-:W-:Y:S01]  /*0340*/  STG.E desc[UR4][R2.64], R23 ;  /* 0x0000001702007986 */ /* 0x000fe2000c101904 */
[----:B------:R-:W-:Y:S05]  /*0350*/  EXIT ;  /* 0x000000000000794d */ /* 0x000fea0003800000 */
.L_x_6:
        /* <DEDUP_REMOVED lines=10> */
.L_x_13:


//--------------------- .nv.shared._ZN17fastertransformer21transpose_int8_tensorEPaPKamm --------------------------
	.section	.nv.shared._ZN17fastertransformer21transpose_int8_tensorEPaPKamm,"aw",@nobits
	.sectionflags	@""
	.align	16
	.zero		1024


//--------------------- .nv.shared.reserved.0     --------------------------
	.section	.nv.shared.reserved.0,"aw",@nobits
	.weak		__nv_reservedSMEM_offset_0_alias
	.size		__nv_reservedSMEM_offset_0_alias, 0, 64
	.other		__nv_reservedSMEM_offset_0_alias,@"STO_CUDA_RESERVED_SHARED STV_DEFAULT"
__nv_reservedSMEM_offset_0_alias:
	.zero		0
	.zero		64


//--------------------- .nv.shared._ZN17fastertransformer42transpose_COL32_ROW_rebuild_padding_kernelEPaPKaPKiiiiiiPKfS6_ii --------------------------
	.section	.nv.shared._ZN17fastertransformer42transpose_COL32_ROW_rebuild_padding_kernelEPaPKaPKiiiiiiPKfS6_ii,"aw",@nobits
	.sectionflags	@""
	.align	16
	.zero		1024


//--------------------- .nv.shared._ZN17fastertransformer26transpose_COL32_ROW_kernelEPaPKaiiiiPKfS4_ii --------------------------
	.section	.nv.shared._ZN17fastertransformer26transpose_COL32_ROW_kernelEPaPKaiiiiPKfS4_ii,"aw",@nobits
	.sectionflags	@""
	.align	16
	.zero		1024


//--------------------- .nv.shared._ZN17fastertransformer38transpose_COL32_rebuild_padding_kernelEPaPKaPKiiiiiiPKfS6_i --------------------------
	.section	.nv.shared._ZN17fastertransformer38transpose_COL32_rebuild_padding_kernelEPaPKaPKiiiiiiPKfS6_i,"aw",@nobits
	.sectionflags	@""
	.align	16
	.zero		1024


//--------------------- .nv.shared._ZN17fastertransformer38transpose_COL32_rebuild_padding_kernelEPaPKiS2_iiiiiPKfS4_S4_i --------------------------
	.section	.nv.shared._ZN17fastertransformer38transpose_COL32_rebuild_padding_kernelEPaPKiS2_iiiiiPKfS4_S4_i,"aw",@nobits
	.sectionflags	@""
	.align	16
	.zero		1024


//--------------------- .nv.shared._ZN17fastertransformer22transpose_COL32_kernelEPaPKaiiiiPKfS4_ii --------------------------
	.section	.nv.shared._ZN17fastertransformer22transpose_COL32_kernelEPaPKaiiiiPKfS4_ii,"aw",@nobits
	.sectionflags	@""
	.align	16
	.zero		1024


//--------------------- .nv.shared._ZN17fastertransformer22transpose_COL32_kernelEP5char4PK4int4iiiiPKfS6_S6_ii --------------------------
	.section	.nv.shared._ZN17fastertransformer22transpose_COL32_kernelEP5char4PK4int4iiiiPKfS6_S6_ii,"aw",@nobits
	.sectionflags	@""
	.align	16
	.zero		1024


//--------------------- .nv.constant0._ZN17fastertransformer21transpose_int8_tensorEPaPKamm --------------------------
	.section	.nv.constant0._ZN17fastertransformer21transpose_int8_tensorEPaPKamm,"a",@progbits
	.sectionflags	@""
	.align	4
.nv.constant0._ZN17fastertransformer21transpose_int8_tensorEPaPKamm:
	.zero		928


//--------------------- .nv.constant0._ZN17fastertransformer42transpose_COL32_ROW_rebuild_padding_kernelEPaPKaPKiiiiiiPKfS6_ii --------------------------
	.section	.nv.constant0._ZN17fastertransformer42transpose_COL32_ROW_rebuild_padding_kernelEPaPKaPKiiiiiiPKfS6_ii,"a",@progbits
	.sectionflags	@""
	.align	4
.nv.constant0._ZN17fastertransformer42transpose_COL32_ROW_rebuild_padding_kernelEPaPKaPKiiiiiiPKfS6_ii:
	.zero		968


//--------------------- .nv.constant0._ZN17fastertransformer26transpose_COL32_ROW_kernelEPaPKaiiiiPKfS4_ii --------------------------
	.section	.nv.constant0._ZN17fastertransformer26transpose_COL32_ROW_kernelEPaPKaiiiiPKfS4_ii,"a",@progbits
	.sectionflags	@""
	.align	4
.nv.constant0._ZN17fastertransformer26transpose_COL32_ROW_kernelEPaPKaiiiiPKfS4_ii:
	.zero		952


//--------------------- .nv.constant0._ZN17fastertransformer38transpose_COL32_rebuild_padding_kernelEPaPKaPKiiiiiiPKfS6_i --------------------------
	.section	.nv.constant0._ZN17fastertransformer38transpose_COL32_rebuild_padding_kernelEPaPKaPKiiiiiiPKfS6_i,"a",@progbits
	.sectionflags	@""
	.align	4
.nv.constant0._ZN17fastertransformer38transpose_COL32_rebuild_padding_kernelEPaPKaPKiiiiiiPKfS6_i:
	.zero		964


//--------------------- .nv.constant0._ZN17fastertransformer38transpose_COL32_rebuild_padding_kernelEPaPKiS2_iiiiiPKfS4_S4_i --------------------------
	.section	.nv.constant0._ZN17fastertransformer38transpose_COL32_rebuild_padding_kernelEPaPKiS2_iiiiiPKfS4_S4_i,"a",@progbits
	.sectionflags	@""
	.align	4
.nv.constant0._ZN17fastertransformer38transpose_COL32_rebuild_padding_kernelEPaPKiS2_iiiiiPKfS4_S4_i:
	.zero		972


//--------------------- .nv.constant0._ZN17fastertransformer22transpose_COL32_kernelEPaPKaiiiiPKfS4_ii --------------------------
	.section	.nv.constant0._ZN17fastertransformer22transpose_COL32_kernelEPaPKaiiiiPKfS4_ii,"a",@progbits
	.sectionflags	@""
	.align	4
.nv.constant0._ZN17fastertransformer22transpose_COL32_kernelEPaPKaiiiiPKfS4_ii:
	.zero		952


//--------------------- .nv.constant0._ZN17fastertransformer22transpose_COL32_kernelEP5char4PK4int4iiiiPKfS6_S6_ii --------------------------
	.section	.nv.constant0._ZN17fastertransformer22transpose_COL32_kernelEP5char4PK4int4iiiiPKfS6_S6_ii,"a",@progbits
	.sectionflags	@""
	.align	4
.nv.constant0._ZN17fastertransformer22transpose_COL32_kernelEP5char4PK4int4iiiiPKfS6_S6_ii:
	.zero		960


//--------------------- SYMBOLS --------------------------

	.type		.nv.reservedSmem.offset0,@object
	.size		.nv.reservedSmem.offset0,0x4
	.type		.nv.reservedSmem.cap,@object
	.size		.nv.reservedSmem.cap,0x4
